	.target	sm_90a

	.elftype	@"ET_EXEC"


//--------------------- .note.nv.tkinfo           --------------------------
	.section	.note.nv.tkinfo,"",@"SHT_NOTE"
	.sectionflags	@"SHF_NOTE_NV_TKINFO"
	.tkinfo
        /*0018*/ 	.word	0x00000002
        /*0030*/ 	.string	""
        /*0030*/ 	.string	"ptxas"
        /*0030*/ 	.string	"Cuda compilation tools, release 13.0, V13.0.88"
        /*0030*/ 	.string	"Build cuda_13.0.r13.0/compiler.36424714_0"
        /*0030*/ 	.string	"-arch sm_90a -m 64 "



//--------------------- .note.nv.cuinfo           --------------------------
	.section	.note.nv.cuinfo,"",@"SHT_NOTE"
	.sectionflags	@"SHF_NOTE_NV_CUINFO"
        /*0018*/ 	.short	0x0002
        /*001a*/ 	.short	0x005a
        /*001c*/ 	.short	0x0082
	.zero		2


//--------------------- .nv.info                  --------------------------
	.section	.nv.info,"",@"SHT_CUDA_INFO"
	.align	4


	//----- nvinfo : EIATTR_REGCOUNT
	.align		4
        /*0000*/ 	.byte	0x04, 0x2f
        /*0002*/ 	.short	(.L_12 - .L_11)
	.align		4
.L_11:
        /*0004*/ 	.word	index@(_ZN7cutlass13device_kernelINS_4gemm6kernel13GemmUniversalIN4cute5tupleIJiiiiEEENS1_10collective13CollectiveMmaINS1_37MainloopSm90TmaGmmaWarpSpecializedFP8ILi25ENS5_IJNS4_1CILi2EEENSA_ILi1EEESC_EEENS1_35KernelTmaWarpSpecializedCooperativeEEENS5_IJNSA_ILi256EEENSA_ILi32EEESH_EEENS_12float_e4m3_tENS5_IJlSC_lEEESJ_SK_NS4_8TiledMMAINS4_8MMA_AtomIJNS4_4SM904GMMA30MMA_64x32x32_F32E4M3E4M3_SS_TNILNSO_7ScaleInE1ELSQ_1EEEEEENS4_6LayoutISD_NS5_IJSC_NSA_ILi0EEESU_EEEEENS5_IJNS4_10UnderscoreESX_SX_EEEEENS4_13SM90_TMA_LOADENS4_14ComposedLayoutINS4_7SwizzleILi1ELi4ELi3EEENS4_18smem_ptr_flag_bitsILi8EEENST_INS5_IJNSA_ILi8EEESH_EEENS5_IJSH_SC_EEEEEEEvNS4_8identityENS4_23SM90_TMA_LOAD_MULTICASTES1A_vS1B_EENS_8epilogue10collective6detail29Sm90TmaWarpSpecializedAdapterINS1F_15DefaultEpilogueISJ_SK_SK_NS1E_6thread17LinearCombinationISJ_Li1EffLNS1J_9ScaleType4KindE0ELNS_15FloatRoundStyleE2ESJ_EENS1_15EpilogueDefaultEEEEEvvEEEEvNT_6ParamsE)
        /*0008*/ 	.word	0x000000a8


	//----- nvinfo : EIATTR_FRAME_SIZE
	.align		4
.L_12:
        /*000c*/ 	.byte	0x04, 0x11
        /*000e*/ 	.short	(.L_14 - .L_13)
	.align		4
.L_13:
        /*0010*/ 	.word	index@(_ZN7cutlass13device_kernelINS_4gemm6kernel13GemmUniversalIN4cute5tupleIJiiiiEEENS1_10collective13CollectiveMmaINS1_37MainloopSm90TmaGmmaWarpSpecializedFP8ILi25ENS5_IJNS4_1CILi2EEENSA_ILi1EEESC_EEENS1_35KernelTmaWarpSpecializedCooperativeEEENS5_IJNSA_ILi256EEENSA_ILi32EEESH_EEENS_12float_e4m3_tENS5_IJlSC_lEEESJ_SK_NS4_8TiledMMAINS4_8MMA_AtomIJNS4_4SM904GMMA30MMA_64x32x32_F32E4M3E4M3_SS_TNILNSO_7ScaleInE1ELSQ_1EEEEEENS4_6LayoutISD_NS5_IJSC_NSA_ILi0EEESU_EEEEENS5_IJNS4_10UnderscoreESX_SX_EEEEENS4_13SM90_TMA_LOADENS4_14ComposedLayoutINS4_7SwizzleILi1ELi4ELi3EEENS4_18smem_ptr_flag_bitsILi8EEENST_INS5_IJNSA_ILi8EEESH_EEENS5_IJSH_SC_EEEEEEEvNS4_8identityENS4_23SM90_TMA_LOAD_MULTICASTES1A_vS1B_EENS_8epilogue10collective6detail29Sm90TmaWarpSpecializedAdapterINS1F_15DefaultEpilogueISJ_SK_SK_NS1E_6thread17LinearCombinationISJ_Li1EffLNS1J_9ScaleType4KindE0ELNS_15FloatRoundStyleE2ESJ_EENS1_15EpilogueDefaultEEEEEvvEEEEvNT_6ParamsE)
        /*0014*/ 	.word	0x00000000


	//----- nvinfo : EIATTR_MIN_STACK_SIZE
	.align		4
.L_14:
        /*0018*/ 	.byte	0x04, 0x12
        /*001a*/ 	.short	(.L_16 - .L_15)
	.align		4
.L_15:
        /*001c*/ 	.word	index@(_ZN7cutlass13device_kernelINS_4gemm6kernel13GemmUniversalIN4cute5tupleIJiiiiEEENS1_10collective13CollectiveMmaINS1_37MainloopSm90TmaGmmaWarpSpecializedFP8ILi25ENS5_IJNS4_1CILi2EEENSA_ILi1EEESC_EEENS1_35KernelTmaWarpSpecializedCooperativeEEENS5_IJNSA_ILi256EEENSA_ILi32EEESH_EEENS_12float_e4m3_tENS5_IJlSC_lEEESJ_SK_NS4_8TiledMMAINS4_8MMA_AtomIJNS4_4SM904GMMA30MMA_64x32x32_F32E4M3E4M3_SS_TNILNSO_7ScaleInE1ELSQ_1EEEEEENS4_6LayoutISD_NS5_IJSC_NSA_ILi0EEESU_EEEEENS5_IJNS4_10UnderscoreESX_SX_EEEEENS4_13SM90_TMA_LOADENS4_14ComposedLayoutINS4_7SwizzleILi1ELi4ELi3EEENS4_18smem_ptr_flag_bitsILi8EEENST_INS5_IJNSA_ILi8EEESH_EEENS5_IJSH_SC_EEEEEEEvNS4_8identityENS4_23SM90_TMA_LOAD_MULTICASTES1A_vS1B_EENS_8epilogue10collective6detail29Sm90TmaWarpSpecializedAdapterINS1F_15DefaultEpilogueISJ_SK_SK_NS1E_6thread17LinearCombinationISJ_Li1EffLNS1J_9ScaleType4KindE0ELNS_15FloatRoundStyleE2ESJ_EENS1_15EpilogueDefaultEEEEEvvEEEEvNT_6ParamsE)
        /*0020*/ 	.word	0x00000000
.L_16:


//--------------------- .nv.compat                --------------------------
	.section	.nv.compat,"",@"SHT_CUDA_COMPAT_INFO"
	.align	4
        /*0000*/ 	.byte	0x02, 0x09, 0x01, 0x00, 0x02, 0x02, 0x04, 0x00, 0x02, 0x05, 0x05, 0x00, 0x03, 0x07, 0x01, 0x01
        /*0010*/ 	.byte	0x02, 0x03, 0x01, 0x00, 0x02, 0x06, 0x01, 0x00, 0x04, 0x0b, 0x08, 0x00, 0x00, 0x00, 0x00, 0x00
        /*0020*/ 	.byte	0x00, 0x00, 0x00, 0x00


//--------------------- .nv.info._ZN7cutlass13device_kernelINS_4gemm6kernel13GemmUniversalIN4cute5tupleIJiiiiEEENS1_10collective13CollectiveMmaINS1_37MainloopSm90TmaGmmaWarpSpecializedFP8ILi25ENS5_IJNS4_1CILi2EEENSA_ILi1EEESC_EEENS1_35KernelTmaWarpSpecializedCooperativeEEENS5_IJNSA_ILi256EEENSA_ILi32EEESH_EEENS_12float_e4m3_tENS5_IJlSC_lEEESJ_SK_NS4_8TiledMMAINS4_8MMA_AtomIJNS4_4SM904GMMA30MMA_64x32x32_F32E4M3E4M3_SS_TNILNSO_7ScaleInE1ELSQ_1EEEEEENS4_6LayoutISD_NS5_IJSC_NSA_ILi0EEESU_EEEEENS5_IJNS4_10UnderscoreESX_SX_EEEEENS4_13SM90_TMA_LOADENS4_14ComposedLayoutINS4_7SwizzleILi1ELi4ELi3EEENS4_18smem_ptr_flag_bitsILi8EEENST_INS5_IJNSA_ILi8EEESH_EEENS5_IJSH_SC_EEEEEEEvNS4_8identityENS4_23SM90_TMA_LOAD_MULTICASTES1A_vS1B_EENS_8epilogue10collective6detail29Sm90TmaWarpSpecializedAdapterINS1F_15DefaultEpilogueISJ_SK_SK_NS1E_6thread17LinearCombinationISJ_Li1EffLNS1J_9ScaleType4KindE0ELNS_15FloatRoundStyleE2ESJ_EENS1_15EpilogueDefaultEEEEEvvEEEEvNT_6ParamsE --------------------------
	.section	.nv.info._ZN7cutlass13device_kernelINS_4gemm6kernel13GemmUniversalIN4cute5tupleIJiiiiEEENS1_10collective13CollectiveMmaINS1_37MainloopSm90TmaGmmaWarpSpecializedFP8ILi25ENS5_IJNS4_1CILi2EEENSA_ILi1EEESC_EEENS1_35KernelTmaWarpSpecializedCooperativeEEENS5_IJNSA_ILi256EEENSA_ILi32EEESH_EEENS_12float_e4m3_tENS5_IJlSC_lEEESJ_SK_NS4_8TiledMMAINS4_8MMA_AtomIJNS4_4SM904GMMA30MMA_64x32x32_F32E4M3E4M3_SS_TNILNSO_7ScaleInE1ELSQ_1EEEEEENS4_6LayoutISD_NS5_IJSC_NSA_ILi0EEESU_EEEEENS5_IJNS4_10UnderscoreESX_SX_EEEEENS4_13SM90_TMA_LOADENS4_14ComposedLayoutINS4_7SwizzleILi1ELi4ELi3EEENS4_18smem_ptr_flag_bitsILi8EEENST_INS5_IJNSA_ILi8EEESH_EEENS5_IJSH_SC_EEEEEEEvNS4_8identityENS4_23SM90_TMA_LOAD_MULTICASTES1A_vS1B_EENS_8epilogue10collective6detail29Sm90TmaWarpSpecializedAdapterINS1F_15DefaultEpilogueISJ_SK_SK_NS1E_6thread17LinearCombinationISJ_Li1EffLNS1J_9ScaleType4KindE0ELNS_15FloatRoundStyleE2ESJ_EENS1_15EpilogueDefaultEEEEEvvEEEEvNT_6ParamsE,"",@"SHT_CUDA_INFO"
	.sectionflags	@""
	.align	4


	//----- nvinfo : EIATTR_CUDA_API_VERSION
	.align		4
        /*0000*/ 	.byte	0x04, 0x37
        /*0002*/ 	.short	(.L_18 - .L_17)
.L_17:
        /*0004*/ 	.word	0x00000082


	//----- nvinfo : EIATTR_KPARAM_INFO
	.align		4
.L_18:
        /*0008*/ 	.byte	0x04, 0x17
        /*000a*/ 	.short	(.L_20 - .L_19)
.L_19:
        /*000c*/ 	.word	0x00000000
        /*0010*/ 	.short	0x0000
        /*0012*/ 	.short	0x0070
        /*0014*/ 	.byte	0x00, 0xf0, 0x01, 0x10


	//----- nvinfo : EIATTR_SPARSE_MMA_MASK
	.align		4
.L_20:
        /*0018*/ 	.byte	0x03, 0x50
        /*001a*/ 	.short	0x0000


	//----- nvinfo : EIATTR_MAXREG_COUNT
	.align		4
        /*001c*/ 	.byte	0x03, 0x1b
        /*001e*/ 	.short	0x00a8


	//----- nvinfo : EIATTR_NUM_BARRIERS
	.align		4
        /*0020*/ 	.byte	0x02, 0x4c
        /*0022*/ 	.byte	0x01
	.zero		1


	//----- nvinfo : EIATTR_MERCURY_ISA_VERSION
	.align		4
        /*0024*/ 	.byte	0x03, 0x5f
        /*0026*/ 	.short	0x0101


	//----- nvinfo : EIATTR_INT_WARP_WIDE_INSTR_OFFSETS
	.align		4
        /*0028*/ 	.byte	0x04, 0x31
        /*002a*/ 	.short	(.L_22 - .L_21)


	//   ....[0]....
.L_21:
        /*002c*/ 	.word	0x00000740


	//   ....[1]....
        /*0030*/ 	.word	0x00000870


	//   ....[2]....
        /*0034*/ 	.word	0x00000950


	//----- nvinfo : EIATTR_COOP_GROUP_MASK_REGIDS
	.align		4
.L_22:
        /*0038*/ 	.byte	0x04, 0x29
        /*003a*/ 	.short	(.L_24 - .L_23)


	//   ....[0]....
.L_23:
        /*003c*/ 	.word	0xffffffff


	//   ....[1]....
        /*0040*/ 	.word	0xffffffff


	//   ....[2]....
        /*0044*/ 	.word	0xffffffff


	//   ....[3]....
        /*0048*/ 	.word	0xffffffff


	//   ....[4]....
        /*004c*/ 	.word	0xffffffff


	//   ....[5]....
        /*0050*/ 	.word	0xffffffff


	//----- nvinfo : EIATTR_COOP_GROUP_INSTR_OFFSETS
	.align		4
.L_24:
        /*0054*/ 	.byte	0x04, 0x28
        /*0056*/ 	.short	(.L_26 - .L_25)


	//   ....[0]....
.L_25:
        /*0058*/ 	.word	0x00000060


	//   ....[1]....
        /*005c*/ 	.word	0x00000070


	//   ....[2]....
        /*0060*/ 	.word	0x00000130


	//   ....[3]....
        /*0064*/ 	.word	0x000005a0


	//   ....[4]....
        /*0068*/ 	.word	0x00000ac0


	//   ....[5]....
        /*006c*/ 	.word	0x00001540


	//----- nvinfo : EIATTR_REG_RECONFIG
	.align		4
.L_26:
        /*0070*/ 	.byte	0x01, 0x54
	.zero		2


	//----- nvinfo : EIATTR_MBARRIER_INSTR_OFFSETS
	.align		4
        /*0074*/ 	.byte	0x04, 0x39
        /*0076*/ 	.short	(.L_28 - .L_27)


	//   ....[0]....
.L_27:
        /*0078*/ 	.word	0x00000250
        /*007c*/ 	.word	0x000000ff
        /*0080*/ 	.word	0x00000000
        /*0084*/ 	.short	0x0100
        /*0086*/ 	.byte	0x08
	.zero		1


	//   ....[1]....
        /*0088*/ 	.word	0x00000260
        /*008c*/ 	.word	0x000000ff
        /*0090*/ 	.word	0x000000c8
        /*0094*/ 	.short	0x0100
        /*0096*/ 	.byte	0x08
	.zero		1


	//   ....[2]....
        /*0098*/ 	.word	0x00000270
        /*009c*/ 	.word	0x000000ff
        /*00a0*/ 	.word	0x00000008
        /*00a4*/ 	.short	0x0100
        /*00a6*/ 	.byte	0x08
	.zero		1


	//   ....[3]....
        /*00a8*/ 	.word	0x00000280
        /*00ac*/ 	.word	0x000000ff
        /*00b0*/ 	.word	0x000000d0
        /*00b4*/ 	.short	0x0100
        /*00b6*/ 	.byte	0x08
	.zero		1


	//   ....[4]....
        /*00b8*/ 	.word	0x00000290
        /*00bc*/ 	.word	0x000000ff
        /*00c0*/ 	.word	0x00000010
        /*00c4*/ 	.short	0x0100
        /*00c6*/ 	.byte	0x08
	.zero		1


	//   ....[5]....
        /*00c8*/ 	.word	0x000002a0
        /*00cc*/ 	.word	0x000000ff
        /*00d0*/ 	.word	0x000000d8
        /*00d4*/ 	.short	0x0100
        /*00d6*/ 	.byte	0x08
	.zero		1


	//   ....[6]....
        /*00d8*/ 	.word	0x000002b0
        /*00dc*/ 	.word	0x000000ff
        /*00e0*/ 	.word	0x00000018
        /*00e4*/ 	.short	0x0100
        /*00e6*/ 	.byte	0x08
	.zero		1


	//   ....[7]....
        /*00e8*/ 	.word	0x000002c0
        /*00ec*/ 	.word	0x000000ff
        /*00f0*/ 	.word	0x000000e0
        /*00f4*/ 	.short	0x0100
        /*00f6*/ 	.byte	0x08
	.zero		1


	//   ....[8]....
        /*00f8*/ 	.word	0x000002d0
        /*00fc*/ 	.word	0x000000ff
        /*0100*/ 	.word	0x00000020
        /*0104*/ 	.short	0x0100
        /*0106*/ 	.byte	0x08
	.zero		1


	//   ....[9]....
        /*0108*/ 	.word	0x000002e0
        /*010c*/ 	.word	0x000000ff
        /*0110*/ 	.word	0x000000e8
        /*0114*/ 	.short	0x0100
        /*0116*/ 	.byte	0x08
	.zero		1


	//   ....[10]....
        /*0118*/ 	.word	0x000002f0
        /*011c*/ 	.word	0x000000ff
        /*0120*/ 	.word	0x00000028
        /*0124*/ 	.short	0x0100
        /*0126*/ 	.byte	0x08
	.zero		1


	//   ....[11]....
        /*0128*/ 	.word	0x00000300
        /*012c*/ 	.word	0x000000ff
        /*0130*/ 	.word	0x000000f0
        /*0134*/ 	.short	0x0100
        /*0136*/ 	.byte	0x08
	.zero		1


	//   ....[12]....
        /*0138*/ 	.word	0x00000310
        /*013c*/ 	.word	0x000000ff
        /*0140*/ 	.word	0x00000030
        /*0144*/ 	.short	0x0100
        /*0146*/ 	.byte	0x08
	.zero		1


	//   ....[13]....
        /*0148*/ 	.word	0x00000320
        /*014c*/ 	.word	0x000000ff
        /*0150*/ 	.word	0x000000f8
        /*0154*/ 	.short	0x0100
        /*0156*/ 	.byte	0x08
	.zero		1


	//   ....[14]....
        /*0158*/ 	.word	0x00000330
        /*015c*/ 	.word	0x000000ff
        /*0160*/ 	.word	0x00000038
        /*0164*/ 	.short	0x0100
        /*0166*/ 	.byte	0x08
	.zero		1


	//   ....[15]....
        /*0168*/ 	.word	0x00000340
        /*016c*/ 	.word	0x000000ff
        /*0170*/ 	.word	0x00000100
        /*0174*/ 	.short	0x0100
        /*0176*/ 	.byte	0x08
	.zero		1


	//   ....[16]....
        /*0178*/ 	.word	0x00000350
        /*017c*/ 	.word	0x000000ff
        /*0180*/ 	.word	0x00000040
        /*0184*/ 	.short	0x0100
        /*0186*/ 	.byte	0x08
	.zero		1


	//   ....[17]....
        /*0188*/ 	.word	0x00000360
        /*018c*/ 	.word	0x000000ff
        /*0190*/ 	.word	0x00000108
        /*0194*/ 	.short	0x0100
        /*0196*/ 	.byte	0x08
	.zero		1


	//   ....[18]....
        /*0198*/ 	.word	0x00000370
        /*019c*/ 	.word	0x000000ff
        /*01a0*/ 	.word	0x00000048
        /*01a4*/ 	.short	0x0100
        /*01a6*/ 	.byte	0x08
	.zero		1


	//   ....[19]....
        /*01a8*/ 	.word	0x00000380
        /*01ac*/ 	.word	0x000000ff
        /*01b0*/ 	.word	0x00000110
        /*01b4*/ 	.short	0x0100
        /*01b6*/ 	.byte	0x08
	.zero		1


	//   ....[20]....
        /*01b8*/ 	.word	0x00000390
        /*01bc*/ 	.word	0x000000ff
        /*01c0*/ 	.word	0x00000050
        /*01c4*/ 	.short	0x0100
        /*01c6*/ 	.byte	0x08
	.zero		1


	//   ....[21]....
        /*01c8*/ 	.word	0x000003a0
        /*01cc*/ 	.word	0x000000ff
        /*01d0*/ 	.word	0x00000118
        /*01d4*/ 	.short	0x0100
        /*01d6*/ 	.byte	0x08
	.zero		1


	//   ....[22]....
        /*01d8*/ 	.word	0x000003b0
        /*01dc*/ 	.word	0x000000ff
        /*01e0*/ 	.word	0x00000058
        /*01e4*/ 	.short	0x0100
        /*01e6*/ 	.byte	0x08
	.zero		1


	//   ....[23]....
        /*01e8*/ 	.word	0x000003c0
        /*01ec*/ 	.word	0x000000ff
        /*01f0*/ 	.word	0x00000120
        /*01f4*/ 	.short	0x0100
        /*01f6*/ 	.byte	0x08
	.zero		1


	//   ....[24]....
        /*01f8*/ 	.word	0x000003d0
        /*01fc*/ 	.word	0x000000ff
        /*0200*/ 	.word	0x00000060
        /*0204*/ 	.short	0x0100
        /*0206*/ 	.byte	0x08
	.zero		1


	//   ....[25]....
        /*0208*/ 	.word	0x000003e0
        /*020c*/ 	.word	0x000000ff
        /*0210*/ 	.word	0x00000128
        /*0214*/ 	.short	0x0100
        /*0216*/ 	.byte	0x08
	.zero		1


	//   ....[26]....
        /*0218*/ 	.word	0x000003f0
        /*021c*/ 	.word	0x000000ff
        /*0220*/ 	.word	0x00000068
        /*0224*/ 	.short	0x0100
        /*0226*/ 	.byte	0x08
	.zero		1


	//   ....[27]....
        /*0228*/ 	.word	0x00000400
        /*022c*/ 	.word	0x000000ff
        /*0230*/ 	.word	0x00000130
        /*0234*/ 	.short	0x0100
        /*0236*/ 	.byte	0x08
	.zero		1


	//   ....[28]....
        /*0238*/ 	.word	0x00000410
        /*023c*/ 	.word	0x000000ff
        /*0240*/ 	.word	0x00000070
        /*0244*/ 	.short	0x0100
        /*0246*/ 	.byte	0x08
	.zero		1


	//   ....[29]....
        /*0248*/ 	.word	0x00000420
        /*024c*/ 	.word	0x000000ff
        /*0250*/ 	.word	0x00000138
        /*0254*/ 	.short	0x0100
        /*0256*/ 	.byte	0x08
	.zero		1


	//   ....[30]....
        /*0258*/ 	.word	0x00000430
        /*025c*/ 	.word	0x000000ff
        /*0260*/ 	.word	0x00000078
        /*0264*/ 	.short	0x0100
        /*0266*/ 	.byte	0x08
	.zero		1


	//   ....[31]....
        /*0268*/ 	.word	0x00000440
        /*026c*/ 	.word	0x000000ff
        /*0270*/ 	.word	0x00000140
        /*0274*/ 	.short	0x0100
        /*0276*/ 	.byte	0x08
	.zero		1


	//   ....[32]....
        /*0278*/ 	.word	0x00000450
        /*027c*/ 	.word	0x000000ff
        /*0280*/ 	.word	0x00000080
        /*0284*/ 	.short	0x0100
        /*0286*/ 	.byte	0x08
	.zero		1


	//   ....[33]....
        /*0288*/ 	.word	0x00000460
        /*028c*/ 	.word	0x000000ff
        /*0290*/ 	.word	0x00000148
        /*0294*/ 	.short	0x0100
        /*0296*/ 	.byte	0x08
	.zero		1


	//   ....[34]....
        /*0298*/ 	.word	0x00000470
        /*029c*/ 	.word	0x000000ff
        /*02a0*/ 	.word	0x00000088
        /*02a4*/ 	.short	0x0100
        /*02a6*/ 	.byte	0x08
	.zero		1


	//   ....[35]....
        /*02a8*/ 	.word	0x00000480
        /*02ac*/ 	.word	0x000000ff
        /*02b0*/ 	.word	0x00000150
        /*02b4*/ 	.short	0x0100
        /*02b6*/ 	.byte	0x08
	.zero		1


	//   ....[36]....
        /*02b8*/ 	.word	0x00000490
        /*02bc*/ 	.word	0x000000ff
        /*02c0*/ 	.word	0x00000090
        /*02c4*/ 	.short	0x0100
        /*02c6*/ 	.byte	0x08
	.zero		1


	//   ....[37]....
        /*02c8*/ 	.word	0x000004a0
        /*02cc*/ 	.word	0x000000ff
        /*02d0*/ 	.word	0x00000158
        /*02d4*/ 	.short	0x0100
        /*02d6*/ 	.byte	0x08
	.zero		1


	//   ....[38]....
        /*02d8*/ 	.word	0x000004b0
        /*02dc*/ 	.word	0x000000ff
        /*02e0*/ 	.word	0x00000098
        /*02e4*/ 	.short	0x0100
        /*02e6*/ 	.byte	0x08
	.zero		1


	//   ....[39]....
        /*02e8*/ 	.word	0x000004c0
        /*02ec*/ 	.word	0x000000ff
        /*02f0*/ 	.word	0x00000160
        /*02f4*/ 	.short	0x0100
        /*02f6*/ 	.byte	0x08
	.zero		1


	//   ....[40]....
        /*02f8*/ 	.word	0x000004d0
        /*02fc*/ 	.word	0x000000ff
        /*0300*/ 	.word	0x000000a0
        /*0304*/ 	.short	0x0100
        /*0306*/ 	.byte	0x08
	.zero		1


	//   ....[41]....
        /*0308*/ 	.word	0x000004e0
        /*030c*/ 	.word	0x000000ff
        /*0310*/ 	.word	0x00000168
        /*0314*/ 	.short	0x0100
        /*0316*/ 	.byte	0x08
	.zero		1


	//   ....[42]....
        /*0318*/ 	.word	0x000004f0
        /*031c*/ 	.word	0x000000ff
        /*0320*/ 	.word	0x000000a8
        /*0324*/ 	.short	0x0100
        /*0326*/ 	.byte	0x08
	.zero		1


	//   ....[43]....
        /*0328*/ 	.word	0x00000500
        /*032c*/ 	.word	0x000000ff
        /*0330*/ 	.word	0x00000170
        /*0334*/ 	.short	0x0100
        /*0336*/ 	.byte	0x08
	.zero		1


	//   ....[44]....
        /*0338*/ 	.word	0x00000510
        /*033c*/ 	.word	0x000000ff
        /*0340*/ 	.word	0x000000b0
        /*0344*/ 	.short	0x0100
        /*0346*/ 	.byte	0x08
	.zero		1


	//   ....[45]....
        /*0348*/ 	.word	0x00000520
        /*034c*/ 	.word	0x000000ff
        /*0350*/ 	.word	0x00000178
        /*0354*/ 	.short	0x0100
        /*0356*/ 	.byte	0x08
	.zero		1


	//   ....[46]....
        /*0358*/ 	.word	0x00000530
        /*035c*/ 	.word	0x000000ff
        /*0360*/ 	.word	0x000000b8
        /*0364*/ 	.short	0x0100
        /*0366*/ 	.byte	0x08
	.zero		1


	//   ....[47]....
        /*0368*/ 	.word	0x00000540
        /*036c*/ 	.word	0x000000ff
        /*0370*/ 	.word	0x00000180
        /*0374*/ 	.short	0x0100
        /*0376*/ 	.byte	0x08
	.zero		1


	//   ....[48]....
        /*0378*/ 	.word	0x00000550
        /*037c*/ 	.word	0x000000ff
        /*0380*/ 	.word	0x000000c0
        /*0384*/ 	.short	0x0100
        /*0386*/ 	.byte	0x08
	.zero		1


	//   ....[49]....
        /*0388*/ 	.word	0x00000560
        /*038c*/ 	.word	0x000000ff
        /*0390*/ 	.word	0x00000188
        /*0394*/ 	.short	0x0100
        /*0396*/ 	.byte	0x08
	.zero		1


	//   ....[50]....
        /*0398*/ 	.word	0x000009d0
        /*039c*/ 	.word	0x000000ff
        /*03a0*/ 	.word	0x000001a0
        /*03a4*/ 	.short	0x0100
        /*03a6*/ 	.byte	0x06
	.zero		1


	//   ....[51]....
        /*03a8*/ 	.word	0x00000a60
        /*03ac*/ 	.word	0x000000ff
        /*03b0*/ 	.word	0x000001a8
        /*03b4*/ 	.short	0x0100
        /*03b6*/ 	.byte	0x06
	.zero		1


	//   ....[52]....
        /*03b8*/ 	.word	0x00001870
        /*03bc*/ 	.word	0x000000ff
        /*03c0*/ 	.word	0x00000000
        /*03c4*/ 	.short	0x010a
        /*03c6*/ 	.byte	0x06
	.zero		1


	//   ....[53]....
        /*03c8*/ 	.word	0x000018b0
        /*03cc*/ 	.word	0x000000ff
        /*03d0*/ 	.word	0x00000000
        /*03d4*/ 	.short	0x010a
        /*03d6*/ 	.byte	0x06
	.zero		1


	//   ....[54]....
        /*03d8*/ 	.word	0x00001ed0
        /*03dc*/ 	.word	0x000000ff
        /*03e0*/ 	.word	0x00000000
        /*03e4*/ 	.short	0x010a
        /*03e6*/ 	.byte	0x0c
	.zero		1


	//   ....[55]....
        /*03e8*/ 	.word	0x00001f10
        /*03ec*/ 	.word	0x000000ff
        /*03f0*/ 	.word	0x00000000
        /*03f4*/ 	.short	0x010a
        /*03f6*/ 	.byte	0x0c
	.zero		1


	//   ....[56]....
        /*03f8*/ 	.word	0x00002330
        /*03fc*/ 	.word	0x0000000a
        /*0400*/ 	.word	0x00000000
        /*0404*/ 	.short	0x0101
        /*0406*/ 	.byte	0x3f
	.zero		1


	//   ....[57]....
        /*0408*/ 	.word	0x000027d0
        /*040c*/ 	.word	0x00000008
        /*0410*/ 	.word	0x00000000
        /*0414*/ 	.short	0x0101
        /*0416*/ 	.byte	0x3f
	.zero		1


	//   ....[58]....
        /*0418*/ 	.word	0x00006060
        /*041c*/ 	.word	0x00000015
        /*0420*/ 	.word	0x000000c8
        /*0424*/ 	.short	0x010a
        /*0426*/ 	.byte	0x3f
	.zero		1


	//   ....[59]....
        /*0428*/ 	.word	0x000063e0
        /*042c*/ 	.word	0x00000008
        /*0430*/ 	.word	0x000001a8
        /*0434*/ 	.short	0x0101
        /*0436*/ 	.byte	0x3f
	.zero		1


	//   ....[60]....
        /*0438*/ 	.word	0x00006b10
        /*043c*/ 	.word	0x00000007
        /*0440*/ 	.word	0x00000000
        /*0444*/ 	.short	0x010a
        /*0446*/ 	.byte	0x3f
	.zero		1


	//   ....[61]....
        /*0448*/ 	.word	0x00006b90
        /*044c*/ 	.word	0x00000008
        /*0450*/ 	.word	0x00000000
        /*0454*/ 	.short	0x010a
        /*0456*/ 	.byte	0x3f
	.zero		1


	//   ....[62]....
        /*0458*/ 	.word	0x00006c20
        /*045c*/ 	.word	0x00000009
        /*0460*/ 	.word	0x00000000
        /*0464*/ 	.short	0x010a
        /*0466*/ 	.byte	0x3f
	.zero		1


	//   ....[63]....
        /*0468*/ 	.word	0x00006cb0
        /*046c*/ 	.word	0x00000008
        /*0470*/ 	.word	0x00000000
        /*0474*/ 	.short	0x010a
        /*0476*/ 	.byte	0x3f
	.zero		1


	//   ....[64]....
        /*0478*/ 	.word	0x00006d40
        /*047c*/ 	.word	0x00000009
        /*0480*/ 	.word	0x00000000
        /*0484*/ 	.short	0x010a
        /*0486*/ 	.byte	0x3f
	.zero		1


	//   ....[65]....
        /*0488*/ 	.word	0x00006dd0
        /*048c*/ 	.word	0x00000008
        /*0490*/ 	.word	0x00000000
        /*0494*/ 	.short	0x010a
        /*0496*/ 	.byte	0x3f
	.zero		1


	//   ....[66]....
        /*0498*/ 	.word	0x00006e60
        /*049c*/ 	.word	0x00000009
        /*04a0*/ 	.word	0x00000000
        /*04a4*/ 	.short	0x010a
        /*04a6*/ 	.byte	0x3f
	.zero		1


	//   ....[67]....
        /*04a8*/ 	.word	0x00006ef0
        /*04ac*/ 	.word	0x00000008
        /*04b0*/ 	.word	0x00000000
        /*04b4*/ 	.short	0x010a
        /*04b6*/ 	.byte	0x3f
	.zero		1


	//   ....[68]....
        /*04b8*/ 	.word	0x00006f80
        /*04bc*/ 	.word	0x00000009
        /*04c0*/ 	.word	0x00000000
        /*04c4*/ 	.short	0x010a
        /*04c6*/ 	.byte	0x3f
	.zero		1


	//   ....[69]....
        /*04c8*/ 	.word	0x00007010
        /*04cc*/ 	.word	0x00000008
        /*04d0*/ 	.word	0x00000000
        /*04d4*/ 	.short	0x010a
        /*04d6*/ 	.byte	0x3f
	.zero		1


	//   ....[70]....
        /*04d8*/ 	.word	0x000070a0
        /*04dc*/ 	.word	0x00000009
        /*04e0*/ 	.word	0x00000000
        /*04e4*/ 	.short	0x010a
        /*04e6*/ 	.byte	0x3f
	.zero		1


	//   ....[71]....
        /*04e8*/ 	.word	0x00007130
        /*04ec*/ 	.word	0x00000008
        /*04f0*/ 	.word	0x00000000
        /*04f4*/ 	.short	0x010a
        /*04f6*/ 	.byte	0x3f
	.zero		1


	//   ....[72]....
        /*04f8*/ 	.word	0x000071c0
        /*04fc*/ 	.word	0x00000009
        /*0500*/ 	.word	0x00000000
        /*0504*/ 	.short	0x010a
        /*0506*/ 	.byte	0x3f
	.zero		1


	//   ....[73]....
        /*0508*/ 	.word	0x00007250
        /*050c*/ 	.word	0x00000008
        /*0510*/ 	.word	0x00000000
        /*0514*/ 	.short	0x010a
        /*0516*/ 	.byte	0x3f
	.zero		1


	//   ....[74]....
        /*0518*/ 	.word	0x000072e0
        /*051c*/ 	.word	0x00000009
        /*0520*/ 	.word	0x00000000
        /*0524*/ 	.short	0x010a
        /*0526*/ 	.byte	0x3f
	.zero		1


	//   ....[75]....
        /*0528*/ 	.word	0x00007370
        /*052c*/ 	.word	0x00000008
        /*0530*/ 	.word	0x00000000
        /*0534*/ 	.short	0x010a
        /*0536*/ 	.byte	0x3f
	.zero		1


	//   ....[76]....
        /*0538*/ 	.word	0x00007400
        /*053c*/ 	.word	0x00000009
        /*0540*/ 	.word	0x00000000
        /*0544*/ 	.short	0x010a
        /*0546*/ 	.byte	0x3f
	.zero		1


	//   ....[77]....
        /*0548*/ 	.word	0x00007490
        /*054c*/ 	.word	0x00000008
        /*0550*/ 	.word	0x00000000
        /*0554*/ 	.short	0x010a
        /*0556*/ 	.byte	0x3f
	.zero		1


	//   ....[78]....
        /*0558*/ 	.word	0x00007520
        /*055c*/ 	.word	0x00000009
        /*0560*/ 	.word	0x00000000
        /*0564*/ 	.short	0x010a
        /*0566*/ 	.byte	0x3f
	.zero		1


	//   ....[79]....
        /*0568*/ 	.word	0x000075b0
        /*056c*/ 	.word	0x00000008
        /*0570*/ 	.word	0x00000000
        /*0574*/ 	.short	0x010a
        /*0576*/ 	.byte	0x3f
	.zero		1


	//   ....[80]....
        /*0578*/ 	.word	0x00007640
        /*057c*/ 	.word	0x00000009
        /*0580*/ 	.word	0x00000000
        /*0584*/ 	.short	0x010a
        /*0586*/ 	.byte	0x3f
	.zero		1


	//   ....[81]....
        /*0588*/ 	.word	0x000076d0
        /*058c*/ 	.word	0x00000008
        /*0590*/ 	.word	0x00000000
        /*0594*/ 	.short	0x010a
        /*0596*/ 	.byte	0x3f
	.zero		1


	//   ....[82]....
        /*0598*/ 	.word	0x00007760
        /*059c*/ 	.word	0x00000009
        /*05a0*/ 	.word	0x00000000
        /*05a4*/ 	.short	0x010a
        /*05a6*/ 	.byte	0x3f
	.zero		1


	//   ....[83]....
        /*05a8*/ 	.word	0x000077f0
        /*05ac*/ 	.word	0x00000006
        /*05b0*/ 	.word	0x00000000
        /*05b4*/ 	.short	0x010a
        /*05b6*/ 	.byte	0x3f
	.zero		1


	//   ....[84]....
        /*05b8*/ 	.word	0x00007880
        /*05bc*/ 	.word	0x00000003
        /*05c0*/ 	.word	0x00000000
        /*05c4*/ 	.short	0x010a
        /*05c6*/ 	.byte	0x3f
	.zero		1


	//   ....[85]....
        /*05c8*/ 	.word	0x000078f0
        /*05cc*/ 	.word	0x00000009
        /*05d0*/ 	.word	0x00000000
        /*05d4*/ 	.short	0x010a
        /*05d6*/ 	.byte	0x3f
	.zero		1


	//   ....[86]....
        /*05d8*/ 	.word	0x00007950
        /*05dc*/ 	.word	0x0000000b
        /*05e0*/ 	.word	0x00000000
        /*05e4*/ 	.short	0x010a
        /*05e6*/ 	.byte	0x3f
	.zero		1


	//   ....[87]....
        /*05e8*/ 	.word	0x00007a20
        /*05ec*/ 	.word	0x00000015
        /*05f0*/ 	.word	0x000000c8
        /*05f4*/ 	.short	0x010a
        /*05f6*/ 	.byte	0x3f
	.zero		1


	//   ....[88]....
        /*05f8*/ 	.word	0x00007af0
        /*05fc*/ 	.word	0x00000007
        /*0600*/ 	.word	0x00000000
        /*0604*/ 	.short	0x010a
        /*0606*/ 	.byte	0x3f
	.zero		1


	//   ....[89]....
        /*0608*/ 	.word	0x00007b40
        /*060c*/ 	.word	0x00000008
        /*0610*/ 	.word	0x00000000
        /*0614*/ 	.short	0x010a
        /*0616*/ 	.byte	0x3f
	.zero		1


	//   ....[90]....
        /*0618*/ 	.word	0x00007b90
        /*061c*/ 	.word	0x00000009
        /*0620*/ 	.word	0x00000000
        /*0624*/ 	.short	0x010a
        /*0626*/ 	.byte	0x3f
	.zero		1


	//   ....[91]....
        /*0628*/ 	.word	0x00007be0
        /*062c*/ 	.word	0x00000008
        /*0630*/ 	.word	0x00000000
        /*0634*/ 	.short	0x010a
        /*0636*/ 	.byte	0x3f
	.zero		1


	//   ....[92]....
        /*0638*/ 	.word	0x00007c30
        /*063c*/ 	.word	0x00000009
        /*0640*/ 	.word	0x00000000
        /*0644*/ 	.short	0x010a
        /*0646*/ 	.byte	0x3f
	.zero		1


	//   ....[93]....
        /*0648*/ 	.word	0x00007c80
        /*064c*/ 	.word	0x00000008
        /*0650*/ 	.word	0x00000000
        /*0654*/ 	.short	0x010a
        /*0656*/ 	.byte	0x3f
	.zero		1


	//   ....[94]....
        /*0658*/ 	.word	0x00007cd0
        /*065c*/ 	.word	0x00000009
        /*0660*/ 	.word	0x00000000
        /*0664*/ 	.short	0x010a
        /*0666*/ 	.byte	0x3f
	.zero		1


	//   ....[95]....
        /*0668*/ 	.word	0x00007d20
        /*066c*/ 	.word	0x00000008
        /*0670*/ 	.word	0x00000000
        /*0674*/ 	.short	0x010a
        /*0676*/ 	.byte	0x3f
	.zero		1


	//   ....[96]....
        /*0678*/ 	.word	0x00007d70
        /*067c*/ 	.word	0x00000009
        /*0680*/ 	.word	0x00000000
        /*0684*/ 	.short	0x010a
        /*0686*/ 	.byte	0x3f
	.zero		1


	//   ....[97]....
        /*0688*/ 	.word	0x00007dc0
        /*068c*/ 	.word	0x00000008
        /*0690*/ 	.word	0x00000000
        /*0694*/ 	.short	0x010a
        /*0696*/ 	.byte	0x3f
	.zero		1


	//   ....[98]....
        /*0698*/ 	.word	0x00007e10
        /*069c*/ 	.word	0x00000009
        /*06a0*/ 	.word	0x00000000
        /*06a4*/ 	.short	0x010a
        /*06a6*/ 	.byte	0x3f
	.zero		1


	//   ....[99]....
        /*06a8*/ 	.word	0x00007e60
        /*06ac*/ 	.word	0x00000008
        /*06b0*/ 	.word	0x00000000
        /*06b4*/ 	.short	0x010a
        /*06b6*/ 	.byte	0x3f
	.zero		1


	//   ....[100]....
        /*06b8*/ 	.word	0x00007eb0
        /*06bc*/ 	.word	0x00000009
        /*06c0*/ 	.word	0x00000000
        /*06c4*/ 	.short	0x010a
        /*06c6*/ 	.byte	0x3f
	.zero		1


	//   ....[101]....
        /*06c8*/ 	.word	0x00007f00
        /*06cc*/ 	.word	0x00000008
        /*06d0*/ 	.word	0x00000000
        /*06d4*/ 	.short	0x010a
        /*06d6*/ 	.byte	0x3f
	.zero		1


	//   ....[102]....
        /*06d8*/ 	.word	0x00007f50
        /*06dc*/ 	.word	0x00000009
        /*06e0*/ 	.word	0x00000000
        /*06e4*/ 	.short	0x010a
        /*06e6*/ 	.byte	0x3f
	.zero		1


	//   ....[103]....
        /*06e8*/ 	.word	0x00007fa0
        /*06ec*/ 	.word	0x00000008
        /*06f0*/ 	.word	0x00000000
        /*06f4*/ 	.short	0x010a
        /*06f6*/ 	.byte	0x3f
	.zero		1


	//   ....[104]....
        /*06f8*/ 	.word	0x00007ff0
        /*06fc*/ 	.word	0x00000009
        /*0700*/ 	.word	0x00000000
        /*0704*/ 	.short	0x010a
        /*0706*/ 	.byte	0x3f
	.zero		1


	//   ....[105]....
        /*0708*/ 	.word	0x00008040
        /*070c*/ 	.word	0x00000008
        /*0710*/ 	.word	0x00000000
        /*0714*/ 	.short	0x010a
        /*0716*/ 	.byte	0x3f
	.zero		1


	//   ....[106]....
        /*0718*/ 	.word	0x00008090
        /*071c*/ 	.word	0x00000009
        /*0720*/ 	.word	0x00000000
        /*0724*/ 	.short	0x010a
        /*0726*/ 	.byte	0x3f
	.zero		1


	//   ....[107]....
        /*0728*/ 	.word	0x000080e0
        /*072c*/ 	.word	0x00000008
        /*0730*/ 	.word	0x00000000
        /*0734*/ 	.short	0x010a
        /*0736*/ 	.byte	0x3f
	.zero		1


	//   ....[108]....
        /*0738*/ 	.word	0x00008130
        /*073c*/ 	.word	0x00000009
        /*0740*/ 	.word	0x00000000
        /*0744*/ 	.short	0x010a
        /*0746*/ 	.byte	0x3f
	.zero		1


	//   ....[109]....
        /*0748*/ 	.word	0x00008180
        /*074c*/ 	.word	0x00000008
        /*0750*/ 	.word	0x00000000
        /*0754*/ 	.short	0x010a
        /*0756*/ 	.byte	0x3f
	.zero		1


	//   ....[110]....
        /*0758*/ 	.word	0x000081d0
        /*075c*/ 	.word	0x00000009
        /*0760*/ 	.word	0x00000000
        /*0764*/ 	.short	0x010a
        /*0766*/ 	.byte	0x3f
	.zero		1


	//   ....[111]....
        /*0768*/ 	.word	0x00008220
        /*076c*/ 	.word	0x00000006
        /*0770*/ 	.word	0x00000000
        /*0774*/ 	.short	0x010a
        /*0776*/ 	.byte	0x3f
	.zero		1


	//----- nvinfo : EIATTR_NUM_MBARRIERS
	.align		4
.L_28:
        /*0778*/ 	.byte	0x03, 0x38
        /*077a*/ 	.short	0x0034


	//----- nvinfo : EIATTR_EXIT_INSTR_OFFSETS
	.align		4
        /*077c*/ 	.byte	0x04, 0x1c
        /*077e*/ 	.short	(.L_30 - .L_29)


	//   ....[0]....
.L_29:
        /*0780*/ 	.word	0x00000c20


	//   ....[1]....
        /*0784*/ 	.word	0x00001410


	//   ....[2]....
        /*0788*/ 	.word	0x00005770


	//   ....[3]....
        /*078c*/ 	.word	0x00005cd0


	//   ....[4]....
        /*0790*/ 	.word	0x000078d0


	//----- nvinfo : EIATTR_MAX_THREADS
	.align		4
.L_30:
        /*0794*/ 	.byte	0x04, 0x05
        /*0796*/ 	.short	(.L_32 - .L_31)
.L_31:
        /*0798*/ 	.word	0x00000180
        /*079c*/ 	.word	0x00000001
        /*07a0*/ 	.word	0x00000001


	//----- nvinfo : EIATTR_CRS_STACK_SIZE
	.align		4
.L_32:
        /*07a4*/ 	.byte	0x04, 0x1e
        /*07a6*/ 	.short	(.L_34 - .L_33)
.L_33:
        /*07a8*/ 	.word	0x00000000


	//----- nvinfo : EIATTR_CBANK_PARAM_SIZE
	.align		4
.L_34:
        /*07ac*/ 	.byte	0x03, 0x19
        /*07ae*/ 	.short	0x0470


	//----- nvinfo : EIATTR_PARAM_CBANK
	.align		4
        /*07b0*/ 	.byte	0x04, 0x0a
        /*07b2*/ 	.short	(.L_36 - .L_35)
	.align		4
.L_35:
        /*07b4*/ 	.word	index@(.nv.constant0._ZN7cutlass13device_kernelINS_4gemm6kernel13GemmUniversalIN4cute5tupleIJiiiiEEENS1_10collective13CollectiveMmaINS1_37MainloopSm90TmaGmmaWarpSpecializedFP8ILi25ENS5_IJNS4_1CILi2EEENSA_ILi1EEESC_EEENS1_35KernelTmaWarpSpecializedCooperativeEEENS5_IJNSA_ILi256EEENSA_ILi32EEESH_EEENS_12float_e4m3_tENS5_IJlSC_lEEESJ_SK_NS4_8TiledMMAINS4_8MMA_AtomIJNS4_4SM904GMMA30MMA_64x32x32_F32E4M3E4M3_SS_TNILNSO_7ScaleInE1ELSQ_1EEEEEENS4_6LayoutISD_NS5_IJSC_NSA_ILi0EEESU_EEEEENS5_IJNS4_10UnderscoreESX_SX_EEEEENS4_13SM90_TMA_LOADENS4_14ComposedLayoutINS4_7SwizzleILi1ELi4ELi3EEENS4_18smem_ptr_flag_bitsILi8EEENST_INS5_IJNSA_ILi8EEESH_EEENS5_IJSH_SC_EEEEEEEvNS4_8identityENS4_23SM90_TMA_LOAD_MULTICASTES1A_vS1B_EENS_8epilogue10collective6detail29Sm90TmaWarpSpecializedAdapterINS1F_15DefaultEpilogueISJ_SK_SK_NS1E_6thread17LinearCombinationISJ_Li1EffLNS1J_9ScaleType4KindE0ELNS_15FloatRoundStyleE2ESJ_EENS1_15EpilogueDefaultEEEEEvvEEEEvNT_6ParamsE)
        /*07b8*/ 	.short	0x0210
        /*07ba*/ 	.short	0x0470


	//----- nvinfo : EIATTR_SW_WAR
	.align		4
.L_36:
        /*07bc*/ 	.byte	0x04, 0x36
        /*07be*/ 	.short	(.L_38 - .L_37)
.L_37:
        /*07c0*/ 	.word	0x00000008
.L_38:


//--------------------- .nv.callgraph             --------------------------
	.section	.nv.callgraph,"",@"SHT_CUDA_CALLGRAPH"
	.align	4
	.sectionentsize	8
	.align		4
        /*0000*/ 	.word	0x00000000
	.align		4
        /*0004*/ 	.word	0xffffffff
	.align		4
        /*0008*/ 	.word	0x00000000
	.align		4
        /*000c*/ 	.word	0xfffffffe
	.align		4
        /*0010*/ 	.word	0x00000000
	.align		4
        /*0014*/ 	.word	0xfffffffd
	.align		4
        /*0018*/ 	.word	0x00000000
	.align		4
        /*001c*/ 	.word	0xfffffffc


//--------------------- .nv.constant4             --------------------------
	.section	.nv.constant4,"a",@progbits
	.align	8
	.align		8
.nv.constant4:
        /*0000*/ 	.dword	_ZN39_INTERNAL_d906b097_4_k_cu_68d238d4_39164cuda3std3__45__cpo5beginE
	.align		8
        /*0008*/ 	.dword	_ZN39_INTERNAL_d906b097_4_k_cu_68d238d4_39164cuda3std3__45__cpo3endE
	.align		8
        /*0010*/ 	.dword	_ZN39_INTERNAL_d906b097_4_k_cu_68d238d4_39164cuda3std3__45__cpo6cbeginE
	.align		8
        /*0018*/ 	.dword	_ZN39_INTERNAL_d906b097_4_k_cu_68d238d4_39164cuda3std3__45__cpo4cendE
	.align		8
        /*0020*/ 	.dword	_ZN39_INTERNAL_d906b097_4_k_cu_68d238d4_39164cuda3std3__441_GLOBAL__N__d906b097_4_k_cu_68d238d4_39166ignoreE
	.align		8
        /*0028*/ 	.dword	_ZN39_INTERNAL_d906b097_4_k_cu_68d238d4_39164cuda3std3__419piecewise_constructE
	.align		8
        /*0030*/ 	.dword	_ZN39_INTERNAL_d906b097_4_k_cu_68d238d4_39164cuda3std3__48in_placeE
	.align		8
        /*0038*/ 	.dword	_ZN39_INTERNAL_d906b097_4_k_cu_68d238d4_39164cuda3std6ranges3__45__cpo4swapE
	.align		8
        /*0040*/ 	.dword	_ZN39_INTERNAL_d906b097_4_k_cu_68d238d4_39164cuda3std6ranges3__45__cpo9iter_moveE
	.align		8
        /*0048*/ 	.dword	_ZN39_INTERNAL_d906b097_4_k_cu_68d238d4_39164cute7productE
	.align		8
        /*0050*/ 	.dword	_ZN39_INTERNAL_d906b097_4_k_cu_68d238d4_39164cute1_E


//--------------------- .text._ZN7cutlass13device_kernelINS_4gemm6kernel13GemmUniversalIN4cute5tupleIJiiiiEEENS1_10collective13CollectiveMmaINS1_37MainloopSm90TmaGmmaWarpSpecializedFP8ILi25ENS5_IJNS4_1CILi2EEENSA_ILi1EEESC_EEENS1_35KernelTmaWarpSpecializedCooperativeEEENS5_IJNSA_ILi256EEENSA_ILi32EEESH_EEENS_12float_e4m3_tENS5_IJlSC_lEEESJ_SK_NS4_8TiledMMAINS4_8MMA_AtomIJNS4_4SM904GMMA30MMA_64x32x32_F32E4M3E4M3_SS_TNILNSO_7ScaleInE1ELSQ_1EEEEEENS4_6LayoutISD_NS5_IJSC_NSA_ILi0EEESU_EEEEENS5_IJNS4_10UnderscoreESX_SX_EEEEENS4_13SM90_TMA_LOADENS4_14ComposedLayoutINS4_7SwizzleILi1ELi4ELi3EEENS4_18smem_ptr_flag_bitsILi8EEENST_INS5_IJNSA_ILi8EEESH_EEENS5_IJSH_SC_EEEEEEEvNS4_8identityENS4_23SM90_TMA_LOAD_MULTICASTES1A_vS1B_EENS_8epilogue10collective6detail29Sm90TmaWarpSpecializedAdapterINS1F_15DefaultEpilogueISJ_SK_SK_NS1E_6thread17LinearCombinationISJ_Li1EffLNS1J_9ScaleType4KindE0ELNS_15FloatRoundStyleE2ESJ_EENS1_15EpilogueDefaultEEEEEvvEEEEvNT_6ParamsE --------------------------
	.section	.text._ZN7cutlass13device_kernelINS_4gemm6kernel13GemmUniversalIN4cute5tupleIJiiiiEEENS1_10collective13CollectiveMmaINS1_37MainloopSm90TmaGmmaWarpSpecializedFP8ILi25ENS5_IJNS4_1CILi2EEENSA_ILi1EEESC_EEENS1_35KernelTmaWarpSpecializedCooperativeEEENS5_IJNSA_ILi256EEENSA_ILi32EEESH_EEENS_12float_e4m3_tENS5_IJlSC_lEEESJ_SK_NS4_8TiledMMAINS4_8MMA_AtomIJNS4_4SM904GMMA30MMA_64x32x32_F32E4M3E4M3_SS_TNILNSO_7ScaleInE1ELSQ_1EEEEEENS4_6LayoutISD_NS5_IJSC_NSA_ILi0EEESU_EEEEENS5_IJNS4_10UnderscoreESX_SX_EEEEENS4_13SM90_TMA_LOADENS4_14ComposedLayoutINS4_7SwizzleILi1ELi4ELi3EEENS4_18smem_ptr_flag_bitsILi8EEENST_INS5_IJNSA_ILi8EEESH_EEENS5_IJSH_SC_EEEEEEEvNS4_8identityENS4_23SM90_TMA_LOAD_MULTICASTES1A_vS1B_EENS_8epilogue10collective6detail29Sm90TmaWarpSpecializedAdapterINS1F_15DefaultEpilogueISJ_SK_SK_NS1E_6thread17LinearCombinationISJ_Li1EffLNS1J_9ScaleType4KindE0ELNS_15FloatRoundStyleE2ESJ_EENS1_15EpilogueDefaultEEEEEvvEEEEvNT_6ParamsE,"ax",@progbits
	.align	128
.text._ZN7cutlass13device_kernelINS_4gemm6kernel13GemmUniversalIN4cute5tupleIJiiiiEEENS1_10collective13CollectiveMmaINS1_37MainloopSm90TmaGmmaWarpSpecializedFP8ILi25ENS5_IJNS4_1CILi2EEENSA_ILi1EEESC_EEENS1_35KernelTmaWarpSpecializedCooperativeEEENS5_IJNSA_ILi256EEENSA_ILi32EEESH_EEENS_12float_e4m3_tENS5_IJlSC_lEEESJ_SK_NS4_8TiledMMAINS4_8MMA_AtomIJNS4_4SM904GMMA30MMA_64x32x32_F32E4M3E4M3_SS_TNILNSO_7ScaleInE1ELSQ_1EEEEEENS4_6LayoutISD_NS5_IJSC_NSA_ILi0EEESU_EEEEENS5_IJNS4_10UnderscoreESX_SX_EEEEENS4_13SM90_TMA_LOADENS4_14ComposedLayoutINS4_7SwizzleILi1ELi4ELi3EEENS4_18smem_ptr_flag_bitsILi8EEENST_INS5_IJNSA_ILi8EEESH_EEENS5_IJSH_SC_EEEEEEEvNS4_8identityENS4_23SM90_TMA_LOAD_MULTICASTES1A_vS1B_EENS_8epilogue10collective6detail29Sm90TmaWarpSpecializedAdapterINS1F_15DefaultEpilogueISJ_SK_SK_NS1E_6thread17LinearCombinationISJ_Li1EffLNS1J_9ScaleType4KindE0ELNS_15FloatRoundStyleE2ESJ_EENS1_15EpilogueDefaultEEEEEvvEEEEvNT_6ParamsE:
        .type           _ZN7cutlass13device_kernelINS_4gemm6kernel13GemmUniversalIN4cute5tupleIJiiiiEEENS1_10collective13CollectiveMmaINS1_37MainloopSm90TmaGmmaWarpSpecializedFP8ILi25ENS5_IJNS4_1CILi2EEENSA_ILi1EEESC_EEENS1_35KernelTmaWarpSpecializedCooperativeEEENS5_IJNSA_ILi256EEENSA_ILi32EEESH_EEENS_12float_e4m3_tENS5_IJlSC_lEEESJ_SK_NS4_8TiledMMAINS4_8MMA_AtomIJNS4_4SM904GMMA30MMA_64x32x32_F32E4M3E4M3_SS_TNILNSO_7ScaleInE1ELSQ_1EEEEEENS4_6LayoutISD_NS5_IJSC_NSA_ILi0EEESU_EEEEENS5_IJNS4_10UnderscoreESX_SX_EEEEENS4_13SM90_TMA_LOADENS4_14ComposedLayoutINS4_7SwizzleILi1ELi4ELi3EEENS4_18smem_ptr_flag_bitsILi8EEENST_INS5_IJNSA_ILi8EEESH_EEENS5_IJSH_SC_EEEEEEEvNS4_8identityENS4_23SM90_TMA_LOAD_MULTICASTES1A_vS1B_EENS_8epilogue10collective6detail29Sm90TmaWarpSpecializedAdapterINS1F_15DefaultEpilogueISJ_SK_SK_NS1E_6thread17LinearCombinationISJ_Li1EffLNS1J_9ScaleType4KindE0ELNS_15FloatRoundStyleE2ESJ_EENS1_15EpilogueDefaultEEEEEvvEEEEvNT_6ParamsE,@function
        .size           _ZN7cutlass13device_kernelINS_4gemm6kernel13GemmUniversalIN4cute5tupleIJiiiiEEENS1_10collective13CollectiveMmaINS1_37MainloopSm90TmaGmmaWarpSpecializedFP8ILi25ENS5_IJNS4_1CILi2EEENSA_ILi1EEESC_EEENS1_35KernelTmaWarpSpecializedCooperativeEEENS5_IJNSA_ILi256EEENSA_ILi32EEESH_EEENS_12float_e4m3_tENS5_IJlSC_lEEESJ_SK_NS4_8TiledMMAINS4_8MMA_AtomIJNS4_4SM904GMMA30MMA_64x32x32_F32E4M3E4M3_SS_TNILNSO_7ScaleInE1ELSQ_1EEEEEENS4_6LayoutISD_NS5_IJSC_NSA_ILi0EEESU_EEEEENS5_IJNS4_10UnderscoreESX_SX_EEEEENS4_13SM90_TMA_LOADENS4_14ComposedLayoutINS4_7SwizzleILi1ELi4ELi3EEENS4_18smem_ptr_flag_bitsILi8EEENST_INS5_IJNSA_ILi8EEESH_EEENS5_IJSH_SC_EEEEEEEvNS4_8identityENS4_23SM90_TMA_LOAD_MULTICASTES1A_vS1B_EENS_8epilogue10collective6detail29Sm90TmaWarpSpecializedAdapterINS1F_15DefaultEpilogueISJ_SK_SK_NS1E_6thread17LinearCombinationISJ_Li1EffLNS1J_9ScaleType4KindE0ELNS_15FloatRoundStyleE2ESJ_EENS1_15EpilogueDefaultEEEEEvvEEEEvNT_6ParamsE,(.L_x_185 - _ZN7cutlass13device_kernelINS_4gemm6kernel13GemmUniversalIN4cute5tupleIJiiiiEEENS1_10collective13CollectiveMmaINS1_37MainloopSm90TmaGmmaWarpSpecializedFP8ILi25ENS5_IJNS4_1CILi2EEENSA_ILi1EEESC_EEENS1_35KernelTmaWarpSpecializedCooperativeEEENS5_IJNSA_ILi256EEENSA_ILi32EEESH_EEENS_12float_e4m3_tENS5_IJlSC_lEEESJ_SK_NS4_8TiledMMAINS4_8MMA_AtomIJNS4_4SM904GMMA30MMA_64x32x32_F32E4M3E4M3_SS_TNILNSO_7ScaleInE1ELSQ_1EEEEEENS4_6LayoutISD_NS5_IJSC_NSA_ILi0EEESU_EEEEENS5_IJNS4_10UnderscoreESX_SX_EEEEENS4_13SM90_TMA_LOADENS4_14ComposedLayoutINS4_7SwizzleILi1ELi4ELi3EEENS4_18smem_ptr_flag_bitsILi8EEENST_INS5_IJNSA_ILi8EEESH_EEENS5_IJSH_SC_EEEEEEEvNS4_8identityENS4_23SM90_TMA_LOAD_MULTICASTES1A_vS1B_EENS_8epilogue10collective6detail29Sm90TmaWarpSpecializedAdapterINS1F_15DefaultEpilogueISJ_SK_SK_NS1E_6thread17LinearCombinationISJ_Li1EffLNS1J_9ScaleType4KindE0ELNS_15FloatRoundStyleE2ESJ_EENS1_15EpilogueDefaultEEEEEvvEEEEvNT_6ParamsE)
        .other          _ZN7cutlass13device_kernelINS_4gemm6kernel13GemmUniversalIN4cute5tupleIJiiiiEEENS1_10collective13CollectiveMmaINS1_37MainloopSm90TmaGmmaWarpSpecializedFP8ILi25ENS5_IJNS4_1CILi2EEENSA_ILi1EEESC_EEENS1_35KernelTmaWarpSpecializedCooperativeEEENS5_IJNSA_ILi256EEENSA_ILi32EEESH_EEENS_12float_e4m3_tENS5_IJlSC_lEEESJ_SK_NS4_8TiledMMAINS4_8MMA_AtomIJNS4_4SM904GMMA30MMA_64x32x32_F32E4M3E4M3_SS_TNILNSO_7ScaleInE1ELSQ_1EEEEEENS4_6LayoutISD_NS5_IJSC_NSA_ILi0EEESU_EEEEENS5_IJNS4_10UnderscoreESX_SX_EEEEENS4_13SM90_TMA_LOADENS4_14ComposedLayoutINS4_7SwizzleILi1ELi4ELi3EEENS4_18smem_ptr_flag_bitsILi8EEENST_INS5_IJNSA_ILi8EEESH_EEENS5_IJSH_SC_EEEEEEEvNS4_8identityENS4_23SM90_TMA_LOAD_MULTICASTES1A_vS1B_EENS_8epilogue10collective6detail29Sm90TmaWarpSpecializedAdapterINS1F_15DefaultEpilogueISJ_SK_SK_NS1E_6thread17LinearCombinationISJ_Li1EffLNS1J_9ScaleType4KindE0ELNS_15FloatRoundStyleE2ESJ_EENS1_15EpilogueDefaultEEEEEvvEEEEvNT_6ParamsE,@"STO_CUDA_ENTRY STV_DEFAULT"
_ZN7cutlass13device_kernelINS_4gemm6kernel13GemmUniversalIN4cute5tupleIJiiiiEEENS1_10collective13CollectiveMmaINS1_37MainloopSm90TmaGmmaWarpSpecializedFP8ILi25ENS5_IJNS4_1CILi2EEENSA_ILi1EEESC_EEENS1_35KernelTmaWarpSpecializedCooperativeEEENS5_IJNSA_ILi256EEENSA_ILi32EEESH_EEENS_12float_e4m3_tENS5_IJlSC_lEEESJ_SK_NS4_8TiledMMAINS4_8MMA_AtomIJNS4_4SM904GMMA30MMA_64x32x32_F32E4M3E4M3_SS_TNILNSO_7ScaleInE1ELSQ_1EEEEEENS4_6LayoutISD_NS5_IJSC_NSA_ILi0EEESU_EEEEENS5_IJNS4_10UnderscoreESX_SX_EEEEENS4_13SM90_TMA_LOADENS4_14ComposedLayoutINS4_7SwizzleILi1ELi4ELi3EEENS4_18smem_ptr_flag_bitsILi8EEENST_INS5_IJNSA_ILi8EEESH_EEENS5_IJSH_SC_EEEEEEEvNS4_8identityENS4_23SM90_TMA_LOAD_MULTICASTES1A_vS1B_EENS_8epilogue10collective6detail29Sm90TmaWarpSpecializedAdapterINS1F_15DefaultEpilogueISJ_SK_SK_NS1E_6thread17LinearCombinationISJ_Li1EffLNS1J_9ScaleType4KindE0ELNS_15FloatRoundStyleE2ESJ_EENS1_15EpilogueDefaultEEEEEvvEEEEvNT_6ParamsE:
[----:B------:R-:W-:Y:S01]  /*0000*/  LDC R1, c[0x0][0x28] ;  /* 0x00000a00ff017b82 */ /* 0x000fe20000000800 */
[----:B------:R-:W0:Y:S01]  /*0010*/  S2R R0, SR_TID.X ;  /* 0x0000000000007919 */ /* 0x000e220000002100 */
[----:B------:R-:W-:Y:S01]  /*0020*/  ELECT P0, URZ, PT ;  /* 0x00000000003f782f */ /* 0x000fe20003800000 */
[----:B------:R-:W-:Y:S01]  /*0030*/  BSSY B0, `(.L_x_0) ;  /* 0x000000f000007945 */ /* 0x000fe20003800000 */
[--C-:B0-----:R-:W-:Y:S02]  /*0040*/  SHF.R.U32.HI R2, RZ, 0x5, R0.reuse ;  /* 0x00000005ff027819 */ /* 0x101fe40000011600 */
[----:B------:R-:W-:-:S03]  /*0050*/  SHF.R.U32.HI R3, RZ, 0x7, R0 ;  /* 0x00000007ff037819 */ /* 0x000fc60000011600 */
[----:B------:R-:W0:Y:S04]  /*0060*/  SHFL.IDX PT, R7, R2, RZ, 0x1f ;  /* 0x00001fff02077589 */ /* 0x000e2800000e0000 */
[----:B------:R1:W2:Y:S01]  /*0070*/  SHFL.IDX PT, R4, R3, RZ, 0x1f ;  /* 0x00001fff03047589 */ /* 0x0002a200000e0000 */
[----:B0-----:R-:W-:-:S13]  /*0080*/  ISETP.NE.OR P0, PT, R7, RZ, !P0 ;  /* 0x000000ff0700720c */ /* 0x001fda0004705670 */
[----:B-12---:R-:W-:Y:S05]  /*0090*/  @P0 BRA `(.L_x_1) ;  /* 0x0000000000200947 */ /* 0x006fea0003800000 */
[----:B------:R-:W-:Y:S02]  /*00a0*/  ULDC.64 UR4, c[0x0][0x198] ;  /* 0x0000660000047ab9 */ /* 0x000fe40000000a00 */
[----:B------:R-:W-:Y:S02]  /*00b0*/  UIADD3 UR6, UP0, UR4, 0xf0, URZ ;  /* 0x000000f004067890 */ /* 0x000fe4000ff1e03f */
[----:B------:R-:W-:Y:S02]  /*00c0*/  UIADD3 UR4, UP1, UR4, 0x1f0, URZ ;  /* 0x000001f004047890 */ /* 0x000fe4000ff3e03f */
[----:B------:R-:W-:Y:S02]  /*00d0*/  UIADD3.X UR7, URZ, UR5, URZ, UP0, !UPT ;  /* 0x000000053f077290 */ /* 0x000fe400087fe43f */
[----:B------:R-:W-:-:S07]  /*00e0*/  UIADD3.X UR5, URZ, UR5, URZ, UP1, !UPT ;  /* 0x000000053f057290 */ /* 0x000fce0008ffe43f */
[----:B------:R0:W-:Y:S02]  /*00f0*/  UTMACCTL.PF [UR6] ;  /* 0x00000000060079b9 */ /* 0x0001e40008040000 */
[----:B------:R0:W-:Y:S02]  /*0100*/  UTMACCTL.PF [UR4] ;  /* 0x00000000040079b9 */ /* 0x0001e40008040000 */
[----:B0-----:R-:W-:Y:S01]  /*0110*/  NOP ;  /* 0x0000000000007918 */ /* 0x001fe20000000000 */
.L_x_1:
[----:B------:R-:W-:Y:S05]  /*0120*/  BSYNC B0 ;  /* 0x0000000000007941 */ /* 0x000fea0003800000 */
.L_x_0:
[----:B------:R-:W0:Y:S02]  /*0130*/  SHFL.IDX PT, R3, R2, RZ, 0x1f ;  /* 0x00001fff02037589 */ /* 0x000e2400000e0000 */
[----:B0-----:R-:W-:-:S13]  /*0140*/  ISETP.NE.AND P0, PT, R3, RZ, PT ;  /* 0x000000ff0300720c */ /* 0x001fda0003f05270 */
[----:B------:R-:W-:Y:S05]  /*0150*/  @P0 BRA `(.L_x_2) ;  /* 0x00000004000c0947 */ /* 0x000fea0003800000 */
[----:B------:R-:W-:Y:S01]  /*0160*/  ELECT P0, URZ, PT ;  /* 0x00000000003f782f */ /* 0x000fe20003800000 */
[----:B------:R-:W-:-:S12]  /*0170*/  BSSY B0, `(.L_x_2) ;  /* 0x0000041000007945 */ /* 0x000fd80003800000 */
[----:B------:R-:W-:Y:S05]  /*0180*/  @!P0 BRA `(.L_x_3) ;  /* 0x0000000000fc8947 */ /* 0x000fea0003800000 */
[----:B------:R-:W0:Y:S01]  /*0190*/  S2UR UR8, SR_CgaCtaId ;  /* 0x00000000000879c3 */ /* 0x000e220000008800 */
[----:B------:R-:W-:Y:S01]  /*01a0*/  UMOV UR4, 0x400 ;  /* 0x0000040000047882 */ /* 0x000fe20000000000 */
[----:B------:R-:W-:Y:S01]  /*01b0*/  UMOV UR5, 0x1 ;  /* 0x0000000100057882 */ /* 0x000fe20000000000 */
[----:B------:R-:W-:Y:S02]  /*01c0*/  UMOV UR6, 0x4 ;  /* 0x0000000400067882 */ /* 0x000fe40000000000 */
[----:B------:R-:W-:-:S04]  /*01d0*/  UIADD3 UR6, -UR6, 0x100000, URZ ;  /* 0x0010000006067890 */ /* 0x000fc8000fffe13f */
[----:B------:R-:W-:Y:S02]  /*01e0*/  USHF.L.U32 UR7, UR6, 0xb, URZ ;  /* 0x0000000b06077899 */ /* 0x000fe4000800063f */
[----:B------:R-:W-:Y:S02]  /*01f0*/  USHF.L.U32 UR6, UR6, 0x1, URZ ;  /* 0x0000000106067899 */ /* 0x000fe4000800063f */
[----:B0-----:R-:W-:Y:S02]  /*0200*/  ULEA UR8, UR8, UR4, 0x18 ;  /* 0x0000000408087291 */ /* 0x001fe4000f8ec03f */
[----:B------:R-:W-:-:S04]  /*0210*/  UIADD3 UR4, -UR5, 0x100000, URZ ;  /* 0x0010000005047890 */ /* 0x000fc8000fffe13f */
[----:B------:R-:W-:Y:S02]  /*0220*/  USHF.L.U32 UR5, UR4, 0xb, URZ ;  /* 0x0000000b04057899 */ /* 0x000fe4000800063f */
[----:B------:R-:W-:Y:S01]  /*0230*/  USHF.L.U32 UR4, UR4, 0x1, URZ ;  /* 0x0000000104047899 */ /* 0x000fe2000800063f */
[----:B------:R-:W0:Y:S11]  /*0240*/  FENCE.VIEW.ASYNC.S ;  /* 0x00000000000073c6 */ /* 0x000e360000000000 */
[----:B0-----:R0:W1:Y:S01]  /*0250*/  SYNCS.EXCH.64 URZ, [UR8], UR4 ;  /* 0x00000004083f75b2 */ /* 0x0010620008000100 */
[----:B------:R0:W2:Y:S01]  /*0260*/  SYNCS.EXCH.64 URZ, [UR8+0xc8], UR6 ;  /* 0x0000c806083f75b2 */ /* 0x0000a20008000100 */
[----:B------:R0:W3:Y:S01]  /*0270*/  SYNCS.EXCH.64 URZ, [UR8+0x8], UR4 ;  /* 0x00000804083f75b2 */ /* 0x0000e20008000100 */
[----:B------:R0:W4:Y:S01]  /*0280*/  SYNCS.EXCH.64 URZ, [UR8+0xd0], UR6 ;  /* 0x0000d006083f75b2 */ /* 0x0001220008000100 */
[----:B------:R0:W0:Y:S01]  /*0290*/  SYNCS.EXCH.64 URZ, [UR8+0x10], UR4 ;  /* 0x00001004083f75b2 */ /* 0x0000220008000100 */
        /* <DEDUP_REMOVED lines=45> */
[----:B-1234-:R-:W-:Y:S01]  /*0570*/  NOP ;  /* 0x0000000000007918 */ /* 0x01efe20000000000 */
.L_x_3:
[----:B0-----:R-:W-:Y:S05]  /*0580*/  BSYNC B0 ;  /* 0x0000000000007941 */ /* 0x001fea0003800000 */
.L_x_2:
[----:B------:R-:W-:Y:S01]  /*0590*/  SHF.R.S32.HI R5, RZ, 0x1f, R0 ;  /* 0x0000001fff057819 */ /* 0x000fe20000011400 */
[----:B------:R-:W0:Y:S01]  /*05a0*/  SHFL.IDX PT, R2, R2, RZ, 0x1f ;  /* 0x00001fff02027589 */ /* 0x000e2200000e0000 */
[----:B------:R-:W1:Y:S01]  /*05b0*/  S2UR UR8, SR_CTAID.X ;  /* 0x00000000000879c3 */ /* 0x000e620000002500 */
[----:B------:R-:W-:Y:S02]  /*05c0*/  ELECT P0, URZ, PT ;  /* 0x00000000003f782f */ /* 0x000fe40003800000 */
[----:B------:R-:W-:Y:S01]  /*05d0*/  LEA.HI R5, R5, R0, RZ, 0x7 ;  /* 0x0000000005057211 */ /* 0x000fe200078f38ff */
[----:B------:R-:W2:Y:S01]  /*05e0*/  S2R R8, SR_CTAID.Y ;  /* 0x0000000000087919 */ /* 0x000ea20000002600 */
[----:B------:R-:W-:Y:S01]  /*05f0*/  ULDC UR4, c[0x0][0x150] ;  /* 0x0000540000047ab9 */ /* 0x000fe20000000800 */
[----:B------:R-:W-:Y:S01]  /*0600*/  VIADD R16, R4, 0xffffffff ;  /* 0xffffffff04107836 */ /* 0x000fe20000000000 */
[----:B------:R-:W-:Y:S01]  /*0610*/  LOP3.LUT R5, R5, 0xffffff80, RZ, 0xc0, !PT ;  /* 0xffffff8005057812 */ /* 0x000fe200078ec0ff */
[----:B------:R-:W-:Y:S01]  /*0620*/  NOP ;  /* 0x0000000000007918 */ /* 0x000fe20000000000 */
[----:B------:R-:W3:Y:S01]  /*0630*/  LDC R12, c[0x0][0x144] ;  /* 0x00005100ff0c7b82 */ /* 0x000ee20000000800 */
[----:B------:R-:W-:Y:S01]  /*0640*/  NOP ;  /* 0x0000000000007918 */ /* 0x000fe20000000000 */
[----:B------:R-:W-:Y:S01]  /*0650*/  ISETP.GE.U32.AND P6, PT, R16, 0x2, PT ;  /* 0x000000021000780c */ /* 0x000fe20003fc6070 */
[----:B------:R-:W-:Y:S01]  /*0660*/  IMAD.IADD R5, R0, 0x1, -R5 ;  /* 0x0000000100057824 */ /* 0x000fe200078e0a05 */
[----:B------:R-:W-:-:S04]  /*0670*/  ISETP.NE.AND P3, PT, R4, RZ, PT ;  /* 0x000000ff0400720c */ /* 0x000fc80003f65270 */
[----:B------:R-:W-:Y:S01]  /*0680*/  SHF.R.S32.HI R6, RZ, 0x1f, R5 ;  /* 0x0000001fff067819 */ /* 0x000fe20000011405 */
[----:B------:R-:W4:Y:S03]  /*0690*/  LDC R14, c[0x0][0x140] ;  /* 0x00005000ff0e7b82 */ /* 0x000f260000000800 */
[----:B------:R-:W-:Y:S02]  /*06a0*/  LEA.HI R6, R6, R5, RZ, 0x3 ;  /* 0x0000000506067211 */ /* 0x000fe400078f18ff */
[----:B0-----:R-:W-:Y:S02]  /*06b0*/  ISETP.NE.OR P0, PT, R2, RZ, !P0 ;  /* 0x000000ff0200720c */ /* 0x001fe40004705670 */
[--C-:B------:R-:W-:Y:S02]  /*06c0*/  SHF.R.S32.HI R2, RZ, 0x3, R6.reuse ;  /* 0x00000003ff027819 */ /* 0x100fe40000011406 */
[----:B------:R-:W-:-:S02]  /*06d0*/  SHF.R.S32.HI R11, RZ, 0x1f, R6 ;  /* 0x0000001fff0b7819 */ /* 0x000fc40000011406 */
[----:B------:R-:W-:Y:S02]  /*06e0*/  SHF.R.S32.HI R6, RZ, 0x1f, R3 ;  /* 0x0000001fff067819 */ /* 0x000fe40000011403 */
[----:B-1----:R-:W-:Y:S02]  /*06f0*/  I2FP.F32.U32 R10, UR8 ;  /* 0x00000008000a7c45 */ /* 0x002fe40008201000 */
[----:B------:R-:W-:Y:S02]  /*0700*/  LEA.HI R11, R11, R2, RZ, 0x2 ;  /* 0x000000020b0b7211 */ /* 0x000fe400078f10ff */
[----:B------:R-:W-:Y:S01]  /*0710*/  LEA.HI R6, R6, R3, RZ, 0x2 ;  /* 0x0000000306067211 */ /* 0x000fe200078f10ff */
[----:B------:R-:W-:Y:S01]  /*0720*/  FMUL R10, R10, UR4 ;  /* 0x000000040a0a7c20 */ /* 0x000fe20008400000 */
[----:B------:R-:W-:Y:S01]  /*0730*/  LOP3.LUT R11, R11, 0xfffffffc, RZ, 0xc0, !PT ;  /* 0xfffffffc0b0b7812 */ /* 0x000fe200078ec0ff */
[----:B------:R-:W-:Y:S01]  /*0740*/  VOTEU.ALL UP0, P0 ;  /* 0x00000000003f7886 */ /* 0x000fe20000000000 */
[----:B------:R-:W-:Y:S01]  /*0750*/  LOP3.LUT R6, R6, 0x3ffffffc, RZ, 0xc0, !PT ;  /* 0x3ffffffc06067812 */ /* 0x000fe200078ec0ff */
[----:B------:R-:W-:Y:S01]  /*0760*/  ULDC UR4, c[0x0][0x154] ;  /* 0x0000550000047ab9 */ /* 0x000fe20000000800 */
[----:B--2---:R-:W-:Y:S01]  /*0770*/  I2FP.F32.U32 R13, R8 ;  /* 0x00000008000d7245 */ /* 0x004fe20000201000 */
[----:B------:R-:W0:Y:S01]  /*0780*/  F2I.U32.TRUNC.NTZ R10, R10 ;  /* 0x0000000a000a7305 */ /* 0x000e22000020f000 */
[----:B------:R-:W-:Y:S01]  /*0790*/  IMAD.IADD R11, R2, 0x1, -R11 ;  /* 0x00000001020b7824 */ /* 0x000fe200078e0a0b */
[----:B------:R-:W1:Y:S01]  /*07a0*/  @!UP0 S2UR UR7, SR_CgaCtaId ;  /* 0x00000000000789c3 */ /* 0x000e620000008800 */
[----:B------:R-:W-:-:S02]  /*07b0*/  IMAD.IADD R6, R3, 0x1, -R6 ;  /* 0x0000000103067824 */ /* 0x000fc400078e0a06 */
[----:B------:R-:W-:Y:S01]  /*07c0*/  FMUL R13, R13, UR4 ;  /* 0x000000040d0d7c20 */ /* 0x000fe20008400000 */
[----:B------:R-:W-:Y:S01]  /*07d0*/  UMOV UR4, 0x20 ;  /* 0x0000002000047882 */ /* 0x000fe20000000000 */
[----:B------:R-:W-:Y:S01]  /*07e0*/  @!UP0 UMOV UR6, 0x400 ;  /* 0x0000040000068882 */ /* 0x000fe20000000000 */
[----:B------:R-:W-:Y:S01]  /*07f0*/  IMAD R6, R6, 0x4, R11 ;  /* 0x0000000406067824 */ /* 0x000fe200078e020b */
[----:B------:R-:W-:-:S04]  /*0800*/  @!UP0 UIADD3 UR4, -UR4, 0x100000, URZ ;  /* 0x0010000004048890 */ /* 0x000fc8000fffe13f */
[----:B------:R-:W-:Y:S02]  /*0810*/  @!UP0 USHF.L.U32 UR5, UR4, 0xb, URZ ;  /* 0x0000000b04058899 */ /* 0x000fe4000800063f */
[----:B------:R-:W-:Y:S01]  /*0820*/  @!UP0 USHF.L.U32 UR4, UR4, 0x1, URZ ;  /* 0x0000000104048899 */ /* 0x000fe2000800063f */
[----:B----4-:R-:W-:Y:S01]  /*0830*/  ISETP.EQ.U32.AND P2, PT, R14, 0x1, PT ;  /* 0x000000010e00780c */ /* 0x010fe20003f42070 */
[----:B------:R-:W2:Y:S01]  /*0840*/  LDC R11, c[0x0][0x148] ;  /* 0x00005200ff0b7b82 */ /* 0x000ea20000000800 */
[----:B------:R-:W4:Y:S01]  /*0850*/  F2I.U32.TRUNC.NTZ R13, R13 ;  /* 0x0000000d000d7305 */ /* 0x000f22000020f000 */
[----:B------:R-:W-:Y:S01]  /*0860*/  LEA.HI R2, R6, R6, RZ, 0x1 ;  /* 0x0000000606027211 */ /* 0x000fe200078f08ff */
[----:B------:R-:W-:Y:S01]  /*0870*/  VOTEU.ALL UP1, P0 ;  /* 0x00000000003f7886 */ /* 0x000fe20000020000 */
[----:B0-----:R-:W-:Y:S02]  /*0880*/  IMAD.MOV R15, RZ, RZ, -R10 ;  /* 0x000000ffff0f7224 */ /* 0x001fe400078e0a0a */
[----:B------:R-:W-:-:S02]  /*0890*/  LOP3.LUT R3, R2, 0xfffffffe, RZ, 0xc0, !PT ;  /* 0xfffffffe02037812 */ /* 0x000fc400078ec0ff */
[----:B------:R-:W-:Y:S01]  /*08a0*/  SHF.R.S32.HI R2, RZ, 0x1f, R7 ;  /* 0x0000001fff027819 */ /* 0x000fe20000011407 */
[----:B---3--:R-:W-:Y:S02]  /*08b0*/  IMAD R10, R12, R15, UR8 ;  /* 0x000000080c0a7e24 */ /* 0x008fe4000f8e020f */
[----:B------:R-:W-:Y:S01]  /*08c0*/  IMAD.IADD R3, R6, 0x1, -R3 ;  /* 0x0000000106037824 */ /* 0x000fe200078e0a03 */
[----:B------:R-:W-:-:S04]  /*08d0*/  LEA.HI R2, R2, R7, RZ, 0x2 ;  /* 0x0000000702027211 */ /* 0x000fc800078f10ff */
[----:B------:R-:W-:Y:S01]  /*08e0*/  ISETP.NE.AND P4, PT, R3, R10, PT ;  /* 0x0000000a0300720c */ /* 0x000fe20003f85270 */
[----:B------:R-:W-:Y:S01]  /*08f0*/  IMAD.SHL.U32 R3, R6, 0x4, RZ ;  /* 0x0000000406037824 */ /* 0x000fe200078e00ff */
[----:B------:R-:W-:Y:S01]  /*0900*/  LOP3.LUT R2, R2, 0xfffffffc, RZ, 0xc0, !PT ;  /* 0xfffffffc02027812 */ /* 0x000fe200078ec0ff */
[----:B----4-:R-:W-:Y:S01]  /*0910*/  IMAD.MOV R21, RZ, RZ, -R13 ;  /* 0x000000ffff157224 */ /* 0x010fe200078e0a0d */
[----:B-1----:R-:W-:Y:S02]  /*0920*/  @!UP0 ULEA UR6, UR7, UR6, 0x18 ;  /* 0x0000000607068291 */ /* 0x002fe4000f8ec03f */
[----:B------:R-:W-:Y:S01]  /*0930*/  LOP3.LUT R3, R6, 0xc, R3, 0x78, !PT ;  /* 0x0000000c06037812 */ /* 0x000fe200078e7803 */
[----:B------:R-:W-:Y:S01]  /*0940*/  IMAD.IADD R7, R7, 0x1, -R2 ;  /* 0x0000000107077824 */ /* 0x000fe200078e0a02 */
[----:B------:R-:W-:Y:S01]  /*0950*/  VOTEU.ALL UP0, P0 ;  /* 0x00000000003f7886 */ /* 0x000fe20000000000 */
[----:B--2---:R-:W-:Y:S01]  /*0960*/  IMAD R13, R11, R21, R8 ;  /* 0x000000150b0d7224 */ /* 0x004fe200078e0208 */
[----:B------:R-:W-:Y:S01]  /*0970*/  LOP3.LUT P0, RZ, R5, 0x7, RZ, 0xc0, !PT ;  /* 0x0000000705ff7812 */ /* 0x000fe2000780c0ff */
[----:B------:R-:W-:Y:S01]  /*0980*/  IMAD.MOV.U32 R6, RZ, RZ, 0x1 ;  /* 0x00000001ff067424 */ /* 0x000fe200078e00ff */
[----:B------:R-:W-:-:S02]  /*0990*/  ISETP.NE.AND P1, PT, R7, 0x3, PT ;  /* 0x000000030700780c */ /* 0x000fc40003f25270 */
[----:B------:R-:W-:Y:S02]  /*09a0*/  @P4 LEA.HI R2, R3, R3, RZ, 0x1 ;  /* 0x0000000303024211 */ /* 0x000fe400078f08ff */
[----:B------:R-:W-:Y:S01]  /*09b0*/  ISETP.EQ.OR P1, PT, R7, RZ, !P1 ;  /* 0x000000ff0700720c */ /* 0x000fe20004f22670 */
[----:B------:R-:W0:Y:S02]  /*09c0*/  FENCE.VIEW.ASYNC.S ;  /* 0x00000000000073c6 */ /* 0x000e240000000000 */
[----:B0-----:R0:W1:Y:S01]  /*09d0*/  @!UP0 SYNCS.EXCH.64 URZ, [UR6+0x1a0], UR4 ;  /* 0x0001a004063f85b2 */ /* 0x0010620008000100 */
[----:B------:R-:W-:Y:S02]  /*09e0*/  @P4 SHF.R.S32.HI R2, RZ, 0x1, R2 ;  /* 0x00000001ff024819 */ /* 0x000fe40000011402 */
[----:B------:R-:W-:Y:S02]  /*09f0*/  ISETP.LT.U32.AND P0, PT, R3, 0x2, !P0 ;  /* 0x000000020300780c */ /* 0x000fe40004701070 */
[----:B------:R-:W-:-:S02]  /*0a00*/  @P4 ISETP.NE.AND P5, PT, R2, R13, PT ;  /* 0x0000000d0200420c */ /* 0x000fc40003fa5270 */
[----:B------:R-:W-:Y:S02]  /*0a10*/  ISETP.EQ.AND P1, PT, R4, RZ, P1 ;  /* 0x000000ff0400720c */ /* 0x000fe40000f22270 */
[----:B------:R-:W-:Y:S02]  /*0a20*/  SEL R5, RZ, 0x1, !P0 ;  /* 0x00000001ff057807 */ /* 0x000fe40004000000 */
[----:B------:R-:W-:Y:S02]  /*0a30*/  @P4 SEL R6, RZ, 0x1, P5 ;  /* 0x00000001ff064807 */ /* 0x000fe40002800000 */
[----:B------:R-:W-:Y:S02]  /*0a40*/  SEL R2, RZ, 0x1, !P1 ;  /* 0x00000001ff027807 */ /* 0x000fe40004800000 */
[----:B------:R-:W-:Y:S01]  /*0a50*/  LOP3.LUT R6, R6, R5, RZ, 0xc0, !PT ;  /* 0x0000000506067212 */ /* 0x000fe200078ec0ff */
[----:B------:R0:W2:Y:S01]  /*0a60*/  @!UP1 SYNCS.EXCH.64 URZ, [UR6+0x1a8], UR4 ;  /* 0x0001a804063f95b2 */ /* 0x0000a20008000100 */
[----:B------:R-:W-:Y:S01]  /*0a70*/  SEL R2, R2, 0x2, P6 ;  /* 0x0000000202027807 */ /* 0x000fe20003000000 */
[----:B------:R-:W-:Y:S01]  /*0a80*/  NOP ;  /* 0x0000000000007918 */ /* 0x000fe20000000000 */
[----:B------:R-:W-:Y:S05]  /*0a90*/  @!P2 BRA `(.L_x_4) ;  /* 0x000000000008a947 */ /* 0x000fea0003800000 */
[----:B-12---:R-:W-:Y:S01]  /*0aa0*/  UCGABAR_ARV ;  /* 0x00000000000079c7 */ /* 0x006fe20008000000 */
[----:B------:R-:W-:Y:S05]  /*0ab0*/  BRA `(.L_x_5) ;  /* 0x0000000000047947 */ /* 0x000fea0003800000 */
.L_x_4:
[----:B-12---:R-:W-:Y:S01]  /*0ac0*/  NOP ;  /* 0x0000000000007918 */ /* 0x006fe20000000000 */
.L_x_5:
[----:B------:R-:W1:Y:S01]  /*0ad0*/  LDC R4, c[0x0][0x65c] ;  /* 0x00019700ff047b82 */ /* 0x000e620000000800 */
[----:B------:R-:W-:Y:S01]  /*0ae0*/  IMAD.MOV.U32 R5, RZ, RZ, RZ ;  /* 0x000000ffff057224 */ /* 0x000fe200078e00ff */
[----:B-1----:R-:W-:Y:S01]  /*0af0*/  ISETP.NE.AND P4, PT, R4, 0x1, PT ;  /* 0x000000010400780c */ /* 0x002fe20003f85270 */
[----:B------:R-:W-:-:S12]  /*0b00*/  IMAD.U32 R4, RZ, RZ, UR8 ;  /* 0x00000008ff047e24 */ /* 0x000fd8000f8e00ff */
[----:B------:R-:W1:Y:S01]  /*0b10*/  @P4 LDC R15, c[0x0][0x10] ;  /* 0x00000400ff0f4b82 */ /* 0x000e620000000800 */
[----:B------:R-:W-:Y:S02]  /*0b20*/  @P4 IMAD.MOV.U32 R9, RZ, RZ, RZ ;  /* 0x000000ffff094224 */ /* 0x000fe400078e00ff */
[----:B------:R-:W-:-:S05]  /*0b30*/  @P4 IMAD.MOV.U32 R17, RZ, RZ, RZ ;  /* 0x000000ffff114224 */ /* 0x000fca00078e00ff */
[----:B------:R-:W2:Y:S01]  /*0b40*/  @!P4 LDC R13, c[0x0][0xc] ;  /* 0x00000300ff0dcb82 */ /* 0x000ea20000000800 */
[----:B-1----:R-:W-:-:S04]  /*0b50*/  @P4 IMAD.WIDE.U32 R14, R15, UR8, R8 ;  /* 0x000000080f0e4c25 */ /* 0x002fc8000f8e0008 */
[----:B--2---:R-:W-:-:S04]  /*0b60*/  @!P4 IMAD.WIDE.U32 R12, R8, R13, R4 ;  /* 0x0000000d080cc225 */ /* 0x004fc800078e0004 */
[----:B------:R-:W-:Y:S02]  /*0b70*/  @P4 IMAD.MOV.U32 R4, RZ, RZ, R14 ;  /* 0x000000ffff044224 */ /* 0x000fe400078e000e */
[----:B------:R-:W-:Y:S02]  /*0b80*/  @P4 IMAD.IADD R5, R15, 0x1, R17 ;  /* 0x000000010f054824 */ /* 0x000fe400078e0211 */
[----:B------:R-:W-:Y:S02]  /*0b90*/  @!P4 IMAD.MOV.U32 R4, RZ, RZ, R12 ;  /* 0x000000ffff04c224 */ /* 0x000fe400078e000c */
[----:B------:R-:W-:Y:S01]  /*0ba0*/  @!P4 IMAD.MOV.U32 R5, RZ, RZ, R13 ;  /* 0x000000ffff05c224 */ /* 0x000fe200078e000d */
[----:B------:R-:W-:Y:S06]  /*0bb0*/  @!P2 BRA `(.L_x_6) ;  /* 0x00000000000ca947 */ /* 0x000fec0003800000 */
[----:B------:R-:W-:Y:S01]  /*0bc0*/  UCGABAR_WAIT ;  /* 0x0000000000007dc7 */ /* 0x000fe20008000000 */
[----:B------:R-:W-:Y:S01]  /*0bd0*/  CCTL.IVALL ;  /* 0x00000000ff00798f */ /* 0x000fe20002000000 */
[----:B------:R-:W-:Y:S05]  /*0be0*/  BRA `(.L_x_7) ;  /* 0x0000000000047947 */ /* 0x000fea0003800000 */
.L_x_6:
[----:B------:R-:W-:Y:S06]  /*0bf0*/  BAR.SYNC.DEFER_BLOCKING 0x0 ;  /* 0x0000000000007b1d */ /* 0x000fec0000010000 */
.L_x_7:
[----:B------:R-:W-:Y:S05]  /*0c00*/  @!P3 BRA `(.L_x_8) ;  /* 0x0000004800dcb947 */ /* 0x000fea0003800000 */
[----:B------:R-:W-:-:S13]  /*0c10*/  ISETP.GT.U32.AND P0, PT, R16, 0x1, PT ;  /* 0x000000011000780c */ /* 0x000fda0003f04070 */
[----:B0-----:R-:W-:Y:S05]  /*0c20*/  @P0 EXIT ;  /* 0x000000000000094d */ /* 0x001fea0003800000 */
[----:B------:R-:W-:Y:S01]  /*0c30*/  ULDC.64 UR4, c[0x0][0x650] ;  /* 0x0001940000047ab9 */ /* 0x000fe20000000a00 */
[----:B------:R-:W-:Y:S01]  /*0c40*/  PRMT R14, RZ, 0x7610, R14 ;  /* 0x00007610ff0e7816 */ /* 0x000fe2000000000e */
[----:B------:R-:W-:Y:S01]  /*0c50*/  IMAD.MOV.U32 R18, RZ, RZ, -0x1 ;  /* 0xffffffffff127424 */ /* 0x000fe200078e00ff */
[----:B------:R-:W-:Y:S01]  /*0c60*/  ISETP.GE.U32.AND P0, PT, R4, UR4, PT ;  /* 0x0000000404007c0c */ /* 0x000fe2000bf06070 */
[----:B------:R-:W-:Y:S02]  /*0c70*/  IMAD.MOV.U32 R15, RZ, RZ, -0x1 ;  /* 0xffffffffff0f7424 */ /* 0x000fe400078e00ff */
[----:B------:R-:W-:Y:S01]  /*0c80*/  IMAD.MOV.U32 R20, RZ, RZ, -0x1 ;  /* 0xffffffffff147424 */ /* 0x000fe200078e00ff */
[----:B------:R-:W-:-:S13]  /*0c90*/  ISETP.GE.U32.AND.EX P0, PT, R5, UR5, PT, P0 ;  /* 0x0000000505007c0c */ /* 0x000fda000bf06100 */
[----:B------:R-:W-:Y:S05]  /*0ca0*/  @P0 BRA `(.L_x_9) ;  /* 0x0000000400280947 */ /* 0x000fea0003800000 */
[----:B------:R-:W0:Y:S01]  /*0cb0*/  LDC.64 R22, c[0x0][0x628] ;  /* 0x00018a00ff167b82 */ /* 0x000e220000000a00 */
[----:B------:R-:W-:Y:S02]  /*0cc0*/  IMAD.MOV.U32 R12, RZ, RZ, R4 ;  /* 0x000000ffff0c7224 */ /* 0x000fe400078e0004 */
[----:B------:R-:W-:-:S05]  /*0cd0*/  IMAD.MOV.U32 R13, RZ, RZ, R5 ;  /* 0x000000ffff0d7224 */ /* 0x000fca00078e0005 */
[----:B------:R-:W1:Y:S08]  /*0ce0*/  LDC R18, c[0x0][0x630] ;  /* 0x00018c00ff127b82 */ /* 0x000e700000000800 */
[----:B------:R-:W2:Y:S01]  /*0cf0*/  LDC.64 R24, c[0x0][0x620] ;  /* 0x00018800ff187b82 */ /* 0x000ea20000000a00 */
[----:B0-----:R-:W-:-:S04]  /*0d00*/  ISETP.NE.U32.AND P0, PT, R22, RZ, PT ;  /* 0x000000ff1600720c */ /* 0x001fc80003f05070 */
[----:B------:R-:W-:-:S13]  /*0d10*/  ISETP.NE.AND.EX P0, PT, R23, RZ, PT, P0 ;  /* 0x000000ff1700720c */ /* 0x000fda0003f05300 */
[----:B-12---:R-:W-:Y:S05]  /*0d20*/  @!P0 BRA `(.L_x_10) ;  /* 0x0000000000288947 */ /* 0x006fea0003800000 */
[----:B------:R-:W0:Y:S02]  /*0d30*/  LDC R7, c[0x0][0x634] ;  /* 0x00018d00ff077b82 */ /* 0x000e240000000800 */
[----:B0-----:R-:W-:-:S05]  /*0d40*/  IADD3 R7, P0, R4, R7, RZ ;  /* 0x0000000704077210 */ /* 0x001fca0007f1e0ff */
[----:B------:R-:W-:-:S04]  /*0d50*/  IMAD.X R19, RZ, RZ, R5, P0 ;  /* 0x000000ffff137224 */ /* 0x000fc800000e0605 */
[----:B------:R-:W-:-:S04]  /*0d60*/  IMAD.WIDE.U32 R12, R19, R22, RZ ;  /* 0x00000016130c7225 */ /* 0x000fc800078e00ff */
[----:B------:R-:W-:-:S04]  /*0d70*/  IMAD.WIDE.U32 R14, P0, R7, R23, R12 ;  /* 0x00000017070e7225 */ /* 0x000fc8000780000c */
[----:B------:R-:W-:-:S04]  /*0d80*/  IMAD.WIDE.U32 R12, R7, R22, RZ ;  /* 0x00000016070c7225 */ /* 0x000fc800078e00ff */
[----:B------:R-:W-:Y:S01]  /*0d90*/  IMAD.X R17, RZ, RZ, RZ, P0 ;  /* 0x000000ffff117224 */ /* 0x000fe200000e06ff */
[----:B------:R-:W-:Y:S01]  /*0da0*/  IADD3 RZ, P0, R13, R14, RZ ;  /* 0x0000000e0dff7210 */ /* 0x000fe20007f1e0ff */
[----:B------:R-:W-:-:S04]  /*0db0*/  IMAD.MOV.U32 R16, RZ, RZ, R15 ;  /* 0x000000ffff107224 */ /* 0x000fc800078e000f */
[----:B------:R-:W-:-:S08]  /*0dc0*/  IMAD.WIDE.U32.X R12, R19, R23, R16, P0 ;  /* 0x00000017130c7225 */ /* 0x000fd000000e0410 */
.L_x_10:
[----:B------:R-:W0:Y:S01]  /*0dd0*/  LDC.64 R28, c[0x0][0x640] ;  /* 0x00019000ff1c7b82 */ /* 0x000e220000000a00 */
[-CC-:B------:R-:W-:Y:S02]  /*0de0*/  SHF.R.U64 R27, R12, R18.reuse, R13.reuse ;  /* 0x000000120c1b7219 */ /* 0x180fe4000000120d */
[----:B------:R-:W-:Y:S02]  /*0df0*/  SHF.R.U32.HI R7, RZ, R18, R13 ;  /* 0x00000012ff077219 */ /* 0x000fe4000001160d */
[----:B------:R-:W-:-:S03]  /*0e00*/  IADD3 R9, P0, RZ, -R27, RZ ;  /* 0x8000001bff097210 */ /* 0x000fc60007f1e0ff */
[----:B------:R-:W1:Y:S02]  /*0e10*/  LDC R20, c[0x0][0x618] ;  /* 0x00018600ff147b82 */ /* 0x000e640000000800 */
[----:B------:R-:W-:Y:S02]  /*0e20*/  IMAD.X R7, RZ, RZ, ~R7, P0 ;  /* 0x000000ffff077224 */ /* 0x000fe400000e0e07 */
[----:B------:R-:W-:-:S04]  /*0e30*/  IMAD.WIDE.U32 R12, R9, R24, R4 ;  /* 0x00000018090c7225 */ /* 0x000fc800078e0004 */
[----:B------:R-:W2:Y:S01]  /*0e40*/  LDC R18, c[0x0][0x608] ;  /* 0x00018200ff127b82 */ /* 0x000ea20000000800 */
[----:B------:R-:W-:Y:S02]  /*0e50*/  IMAD R14, R7, R24, RZ ;  /* 0x00000018070e7224 */ /* 0x000fe400078e02ff */
[----:B------:R-:W-:Y:S02]  /*0e60*/  IMAD.MOV.U32 R7, RZ, RZ, -0x1 ;  /* 0xffffffffff077424 */ /* 0x000fe400078e00ff */
[----:B------:R-:W-:Y:S02]  /*0e70*/  IMAD R9, R9, R25, R14 ;  /* 0x0000001909097224 */ /* 0x000fe400078e020e */
[----:B------:R-:W-:Y:S01]  /*0e80*/  IMAD R25, R11, R21, R8 ;  /* 0x000000150b197224 */ /* 0x000fe200078e0208 */
[----:B------:R-:W3:Y:S01]  /*0e90*/  LDC R26, c[0x0][0x658] ;  /* 0x00019600ff1a7b82 */ /* 0x000ee20000000800 */
[----:B------:R-:W-:Y:S01]  /*0ea0*/  IMAD.IADD R9, R13, 0x1, R9 ;  /* 0x000000010d097824 */ /* 0x000fe200078e0209 */
[----:B0-----:R-:W-:Y:S01]  /*0eb0*/  ISETP.NE.U32.AND P0, PT, R28, RZ, PT ;  /* 0x000000ff1c00720c */ /* 0x001fe20003f05070 */
[----:B------:R-:W-:-:S03]  /*0ec0*/  IMAD.MOV.U32 R21, RZ, RZ, 0x1 ;  /* 0x00000001ff157424 */ /* 0x000fc600078e00ff */
[----:B------:R-:W-:Y:S02]  /*0ed0*/  ISETP.NE.AND.EX P0, PT, R29, RZ, PT, P0 ;  /* 0x000000ff1d00720c */ /* 0x000fe40003f05300 */
[----:B------:R-:W0:Y:S01]  /*0ee0*/  LDC R22, c[0x0][0x600] ;  /* 0x00018000ff167b82 */ /* 0x000e220000000800 */
[-CC-:B-1----:R-:W-:Y:S02]  /*0ef0*/  SHF.R.U64 R16, R12, R20.reuse, R9.reuse ;  /* 0x000000140c107219 */ /* 0x182fe40000001209 */
[----:B------:R-:W-:-:S05]  /*0f00*/  SHF.R.U32.HI R9, RZ, R20, R9 ;  /* 0x00000014ff097219 */ /* 0x000fca0000011609 */
[----:B------:R-:W1:Y:S01]  /*0f10*/  LDC R19, c[0x0][0x648] ;  /* 0x00019200ff137b82 */ /* 0x000e620000000800 */
[-CC-:B--2---:R-:W-:Y:S02]  /*0f20*/  SHF.R.U64 R20, R16, R18.reuse, R9.reuse ;  /* 0x0000001210147219 */ /* 0x184fe40000001209 */
[----:B------:R-:W-:-:S05]  /*0f30*/  SHF.R.U32.HI R9, RZ, R18, R9 ;  /* 0x00000012ff097219 */ /* 0x000fca0000011609 */
[----:B------:R-:W2:Y:S01]  /*0f40*/  LDC R23, c[0x0][0x638] ;  /* 0x00018e00ff177b82 */ /* 0x000ea20000000800 */
[-CC-:B---3--:R-:W-:Y:S02]  /*0f50*/  SHF.R.U64 R18, R20, R26.reuse, R9.reuse ;  /* 0x0000001a14127219 */ /* 0x188fe40000001209 */
[-C--:B------:R-:W-:Y:S02]  /*0f60*/  SHF.L.U32 R7, R7, R26.reuse, RZ ;  /* 0x0000001a07077219 */ /* 0x080fe400000006ff */
[----:B------:R-:W-:Y:S01]  /*0f70*/  SHF.R.U32.HI R9, RZ, R26, R9 ;  /* 0x0000001aff097219 */ /* 0x000fe20000011609 */
[----:B------:R-:W-:Y:S01]  /*0f80*/  IMAD.MOV.U32 R8, RZ, RZ, R18 ;  /* 0x000000ffff087224 */ /* 0x000fe200078e0012 */
[----:B------:R-:W-:Y:S01]  /*0f90*/  LOP3.LUT R11, RZ, R7, RZ, 0x33, !PT ;  /* 0x00000007ff0b7212 */ /* 0x000fe200078e33ff */
[----:B------:R-:W3:Y:S01]  /*0fa0*/  LDC R24, c[0x0][0x610] ;  /* 0x00018400ff187b82 */ /* 0x000ee20000000800 */
[----:B------:R-:W-:Y:S05]  /*0fb0*/  @!P0 BRA `(.L_x_11) ;  /* 0x0000000000288947 */ /* 0x000fea0003800000 */
[----:B------:R-:W4:Y:S02]  /*0fc0*/  LDC R7, c[0x0][0x64c] ;  /* 0x00019300ff077b82 */ /* 0x000f240000000800 */
[----:B----4-:R-:W-:-:S05]  /*0fd0*/  IADD3 R7, P0, R18, R7, RZ ;  /* 0x0000000712077210 */ /* 0x010fca0007f1e0ff */
        /* <DEDUP_REMOVED lines=8> */
.L_x_11:
[----:B-1----:R-:W-:Y:S01]  /*1060*/  SHF.R.U64 R9, R8, R19, R9 ;  /* 0x0000001308097219 */ /* 0x002fe20000001209 */
[----:B------:R-:W-:Y:S01]  /*1070*/  IMAD.MOV.U32 R14, RZ, RZ, 0x1 ;  /* 0x00000001ff0e7424 */ /* 0x000fe200078e00ff */
[----:B------:R-:W-:Y:S01]  /*1080*/  LOP3.LUT R8, R20, R11, RZ, 0xc0, !PT ;  /* 0x0000000b14087212 */ /* 0x000fe200078ec0ff */
[----:B0-----:R-:W-:Y:S01]  /*1090*/  VIADD R11, R22, 0xffffffff ;  /* 0xffffffff160b7836 */ /* 0x001fe20000000000 */
[----:B------:R-:W-:Y:S01]  /*10a0*/  SHF.L.U32 R7, R21, R26, RZ ;  /* 0x0000001a15077219 */ /* 0x000fe200000006ff */
[----:B------:R-:W-:Y:S01]  /*10b0*/  IMAD.MOV R12, RZ, RZ, -R9 ;  /* 0x000000ffff0c7224 */ /* 0x000fe200078e0a09 */
[----:B------:R-:W-:Y:S01]  /*10c0*/  SEL R10, R10, R25, !P4 ;  /* 0x000000190a0a7207 */ /* 0x000fe20006000000 */
[----:B------:R-:W-:Y:S01]  /*10d0*/  IMAD.MOV.U32 R20, RZ, RZ, R27 ;  /* 0x000000ffff147224 */ /* 0x000fe200078e001b */
[----:B------:R-:W-:Y:S01]  /*10e0*/  LOP3.LUT R11, R16, R11, RZ, 0xc0, !PT ;  /* 0x0000000b100b7212 */ /* 0x000fe200078ec0ff */
[----:B------:R-:W-:Y:S02]  /*10f0*/  IMAD R9, R7, R9, R8 ;  /* 0x0000000907097224 */ /* 0x000fe400078e0208 */
[----:B--2---:R-:W-:-:S02]  /*1100*/  IMAD R7, R12, R23, R18 ;  /* 0x000000170c077224 */ /* 0x004fc400078e0212 */
[----:B---3--:R-:W-:Y:S02]  /*1110*/  IMAD R10, R9, R24, R10 ;  /* 0x00000018090a7224 */ /* 0x008fe400078e020a */
[----:B------:R-:W-:-:S05]  /*1120*/  IMAD R7, R7, R22, R11 ;  /* 0x0000001607077224 */ /* 0x000fca00078e020b */
[----:B------:R-:W-:Y:S02]  /*1130*/  SEL R15, R7, R10, !P4 ;  /* 0x0000000a070f7207 */ /* 0x000fe40006000000 */
[----:B------:R-:W-:-:S07]  /*1140*/  SEL R18, R10, R7, !P4 ;  /* 0x000000070a127207 */ /* 0x000fce0006000000 */
.L_x_9:
[----:B------:R-:W-:-:S08]  /*1150*/  NOP ;  /* 0x0000000000007918 */ /* 0x000fd00000000000 */
[----:B------:R-:W0:Y:S02]  /*1160*/  USETMAXREG.TRY_ALLOC.CTAPOOL UP0, 0xe8 ;  /* 0x000000e8000079c8 */ /* 0x000e240008000600 */
[----:B0-----:R-:W-:-:S13]  /*1170*/  PLOP3.LUT P0, PT, PT, PT, UP0, 0x80, 0x0 ;  /* 0x000000000000781c */ /* 0x001fda0003f0f008 */
[----:B------:R-:W-:Y:S05]  /*1180*/  @!P0 BRA `(.L_x_9) ;  /* 0xfffffffc00f08947 */ /* 0x000fea000383ffff */
[----:B------:R-:W-:Y:S01]  /*1190*/  ULDC.64 UR4, c[0x0][0x598] ;  /* 0x0001660000047ab9 */ /* 0x000fe20000000a00 */
[----:B------:R-:W-:Y:S01]  /*11a0*/  ULDC.64 UR16, c[0x0][0x208] ;  /* 0x0000820000107ab9 */ /* 0x000fe20000000a00 */
[----:B------:R-:W-:-:S04]  /*11b0*/  ISETP.NE.U32.AND P0, PT, RZ, UR4, PT ;  /* 0x00000004ff007c0c */ /* 0x000fc8000bf05070 */
[----:B------:R-:W-:-:S13]  /*11c0*/  ISETP.NE.AND.EX P0, PT, RZ, UR5, PT, P0 ;  /* 0x00000005ff007c0c */ /* 0x000fda000bf05300 */
[----:B------:R-:W-:Y:S05]  /*11d0*/  @!P0 BRA `(.L_x_12) ;  /* 0x00000000001c8947 */ /* 0x000fea0003800000 */
[----:B------:R-:W0:Y:S02]  /*11e0*/  LDC.64 R8, c[0x0][0x598] ;  /* 0x00016600ff087b82 */ /* 0x000e240000000a00 */
[----:B0-----:R-:W2:Y:S02]  /*11f0*/  LDG.E.64 R8, desc[UR16][R8.64] ;  /* 0x0000001008087981 */ /* 0x001ea4000c1e1b00 */
[----:B--2---:R-:W-:-:S04]  /*1200*/  ISETP.NE.U32.AND P0, PT, R8, RZ, PT ;  /* 0x000000ff0800720c */ /* 0x004fc80003f05070 */
[----:B------:R-:W-:-:S13]  /*1210*/  ISETP.NE.AND.EX P0, PT, R9, RZ, PT, P0 ;  /* 0x000000ff0900720c */ /* 0x000fda0003f05300 */
[----:B------:R-:W-:Y:S05]  /*1220*/  @!P0 BRA `(.L_x_12) ;  /* 0x0000000000088947 */ /* 0x000fea0003800000 */
[----:B------:R0:W5:Y:S01]  /*1230*/  LD.E R7, desc[UR16][R8.64] ;  /* 0x0000001008077980 */ /* 0x000162000c101900 */
[----:B------:R-:W-:Y:S05]  /*1240*/  BRA `(.L_x_13) ;  /* 0x0000000000207947 */ /* 0x000fea0003800000 */
.L_x_12:
[----:B------:R-:W-:Y:S02]  /*1250*/  ULDC.64 UR4, c[0x0][0x588] ;  /* 0x0001620000047ab9 */ /* 0x000fe40000000a00 */
[----:B------:R-:W-:-:S04]  /*1260*/  ISETP.NE.U32.AND P0, PT, RZ, UR4, PT ;  /* 0x00000004ff007c0c */ /* 0x000fc8000bf05070 */
[----:B------:R-:W-:-:S13]  /*1270*/  ISETP.NE.AND.EX P0, PT, RZ, UR5, PT, P0 ;  /* 0x00000005ff007c0c */ /* 0x000fda000bf05300 */
[----:B------:R-:W-:Y:S05]  /*1280*/  @!P0 BRA `(.L_x_14) ;  /* 0x00000000000c8947 */ /* 0x000fea0003800000 */
[----:B------:R-:W0:Y:S02]  /*1290*/  LDC.64 R8, c[0x0][0x588] ;  /* 0x00016200ff087b82 */ /* 0x000e240000000a00 */
[----:B0-----:R1:W5:Y:S01]  /*12a0*/  LDG.E R7, desc[UR16][R8.64] ;  /* 0x0000001008077981 */ /* 0x001362000c1e1900 */
[----:B------:R-:W-:Y:S05]  /*12b0*/  BRA `(.L_x_13) ;  /* 0x0000000000047947 */ /* 0x000fea0003800000 */
.L_x_14:
[----:B------:R-:W2:Y:S02]  /*12c0*/  LDC R7, c[0x0][0x580] ;  /* 0x00016000ff077b82 */ /* 0x000ea40000000800 */
.L_x_13:
[----:B------:R-:W-:Y:S02]  /*12d0*/  ULDC.64 UR4, c[0x0][0x5a0] ;  /* 0x0001680000047ab9 */ /* 0x000fe40000000a00 */
[----:B------:R-:W-:-:S04]  /*12e0*/  ISETP.NE.U32.AND P0, PT, RZ, UR4, PT ;  /* 0x00000004ff007c0c */ /* 0x000fc8000bf05070 */
[----:B------:R-:W-:-:S13]  /*12f0*/  ISETP.NE.AND.EX P0, PT, RZ, UR5, PT, P0 ;  /* 0x00000005ff007c0c */ /* 0x000fda000bf05300 */
[----:B------:R-:W-:Y:S05]  /*1300*/  @!P0 BRA `(.L_x_15) ;  /* 0x00000000001c8947 */ /* 0x000fea0003800000 */
[----:B01----:R-:W0:Y:S02]  /*1310*/  LDC.64 R8, c[0x0][0x5a0] ;  /* 0x00016800ff087b82 */ /* 0x003e240000000a00 */
[----:B0-----:R-:W3:Y:S02]  /*1320*/  LDG.E.64 R8, desc[UR16][R8.64] ;  /* 0x0000001008087981 */ /* 0x001ee4000c1e1b00 */
[----:B---3--:R-:W-:-:S04]  /*1330*/  ISETP.NE.U32.AND P0, PT, R8, RZ, PT ;  /* 0x000000ff0800720c */ /* 0x008fc80003f05070 */
[----:B------:R-:W-:-:S13]  /*1340*/  ISETP.NE.AND.EX P0, PT, R9, RZ, PT, P0 ;  /* 0x000000ff0900720c */ /* 0x000fda0003f05300 */
[----:B------:R-:W-:Y:S05]  /*1350*/  @!P0 BRA `(.L_x_15) ;  /* 0x0000000000088947 */ /* 0x000fea0003800000 */
[----:B------:R0:W5:Y:S01]  /*1360*/  LD.E R12, desc[UR16][R8.64] ;  /* 0x00000010080c7980 */ /* 0x000162000c101900 */
[----:B------:R-:W-:Y:S05]  /*1370*/  BRA `(.L_x_16) ;  /* 0x0000000000207947 */ /* 0x000fea0003800000 */
.L_x_15:
[----:B------:R-:W-:Y:S02]  /*1380*/  ULDC.64 UR4, c[0x0][0x590] ;  /* 0x0001640000047ab9 */ /* 0x000fe40000000a00 */
[----:B------:R-:W-:-:S04]  /*1390*/  ISETP.NE.U32.AND P0, PT, RZ, UR4, PT ;  /* 0x00000004ff007c0c */ /* 0x000fc8000bf05070 */
[----:B------:R-:W-:-:S13]  /*13a0*/  ISETP.NE.AND.EX P0, PT, RZ, UR5, PT, P0 ;  /* 0x00000005ff007c0c */ /* 0x000fda000bf05300 */
[----:B------:R-:W-:Y:S05]  /*13b0*/  @!P0 BRA `(.L_x_17) ;  /* 0x00000000000c8947 */ /* 0x000fea0003800000 */
[----:B------:R-:W3:Y:S02]  /*13c0*/  LDC.64 R12, c[0x0][0x590] ;  /* 0x00016400ff0c7b82 */ /* 0x000ee40000000a00 */
[----:B---3--:R3:W5:Y:S01]  /*13d0*/  LDG.E R12, desc[UR16][R12.64] ;  /* 0x000000100c0c7981 */ /* 0x008762000c1e1900 */
[----:B------:R-:W-:Y:S05]  /*13e0*/  BRA `(.L_x_16) ;  /* 0x0000000000047947 */ /* 0x000fea0003800000 */
.L_x_17:
[----:B------:R-:W4:Y:S02]  /*13f0*/  LDC R12, c[0x0][0x584] ;  /* 0x00016100ff0c7b82 */ /* 0x000f240000000800 */
.L_x_16:
[----:B------:R-:W-:-:S13]  /*1400*/  LOP3.LUT P0, RZ, R14, 0xff, RZ, 0xc0, !PT ;  /* 0x000000ff0eff7812 */ /* 0x000fda000780c0ff */
[----:B------:R-:W-:Y:S05]  /*1410*/  @!P0 EXIT ;  /* 0x000000000000894d */ /* 0x000fea0003800000 */
[----:B------:R-:W-:Y:S01]  /*1420*/  ULDC UR4, c[0x0][0x28c] ;  /* 0x0000a30000047ab9 */ /* 0x000fe20000000800 */
[----:B------:R-:W-:Y:S01]  /*1430*/  LOP3.LUT R85, R2, 0x1, RZ, 0xfc, !PT ;  /* 0x0000000102557812 */ /* 0x000fe200078efcff */
[----:B------:R-:W-:-:S04]  /*1440*/  UIADD3 UR4, UR4, 0x1f, URZ ;  /* 0x0000001f04047890 */ /* 0x000fc8000fffe03f */
[----:B------:R-:W-:-:S04]  /*1450*/  USHF.R.S32.HI UR5, URZ, 0x1f, UR4 ;  /* 0x0000001f3f057899 */ /* 0x000fc80008011404 */
[----:B------:R-:W-:-:S03]  /*1460*/  ULEA.HI UR5, UR5, UR4, URZ, 0x5 ;  /* 0x0000000405057291 */ /* 0x000fc6000f8f283f */
[----:B------:R-:W-:Y:S01]  /*1470*/  UMOV UR4, URZ ;  /* 0x0000003f00047c82 */ /* 0x000fe20008000000 */
[----:B------:R-:W-:-:S03]  /*1480*/  USHF.R.S32.HI UR9, URZ, 0x5, UR5 ;  /* 0x000000053f097899 */ /* 0x000fc60008011405 */
[----:B------:R-:W-:-:S09]  /*1490*/  UMOV UR5, URZ ;  /* 0x0000003f00057c82 */ /* 0x000fd20008000000 */
.L_x_108:
[----:B01----:R-:W-:Y:S01]  /*14a0*/  LOP3.LUT R8, R0, 0x80, RZ, 0xc0, !PT ;  /* 0x0000008000087812 */ /* 0x003fe200078ec0ff */
[----:B------:R-:W0:Y:S01]  /*14b0*/  S2UR UR13, SR_CgaCtaId ;  /* 0x00000000000d79c3 */ /* 0x000e220000008800 */
[----:B------:R-:W-:Y:S01]  /*14c0*/  UMOV UR12, 0x400 ;  /* 0x00000400000c7882 */ /* 0x000fe20000000000 */
[----:B------:R-:W-:Y:S01]  /*14d0*/  UMOV UR6, URZ ;  /* 0x0000003f00067c82 */ /* 0x000fe20008000000 */
[----:B------:R-:W-:Y:S01]  /*14e0*/  SHF.R.U32.HI R8, RZ, 0x7, R8 ;  /* 0x00000007ff087819 */ /* 0x000fe20000011608 */
[----:B------:R-:W-:Y:S01]  /*14f0*/  UMOV UR7, URZ ;  /* 0x0000003f00077c82 */ /* 0x000fe20008000000 */
[----:B------:R-:W-:Y:S01]  /*1500*/  UMOV UR18, UR5 ;  /* 0x0000000500127c82 */ /* 0x000fe20008000000 */
[----:B------:R-:W-:Y:S01]  /*1510*/  CS2R R22, SRZ ;  /* 0x0000000000167805 */ /* 0x000fe2000001ff00 */
[----:B---3--:R-:W-:Y:S01]  /*1520*/  IMAD.MOV.U32 R13, RZ, RZ, RZ ;  /* 0x000000ffff0d7224 */ /* 0x008fe200078e00ff */
[----:B------:R-:W1:Y:S01]  /*1530*/  LDC R9, c[0x0][0x28c] ;  /* 0x0000a300ff097b82 */ /* 0x000e620000000800 */
[----:B------:R-:W3:Y:S01]  /*1540*/  SHFL.IDX PT, R8, R8, RZ, 0x1f ;  /* 0x00001fff08087589 */ /* 0x000ee200000e0000 */
[----:B------:R-:W-:-:S02]  /*1550*/  CS2R R56, SRZ ;  /* 0x0000000000387805 */ /* 0x000fc4000001ff00 */
[----:B------:R-:W-:Y:S02]  /*1560*/  CS2R R58, SRZ ;  /* 0x00000000003a7805 */ /* 0x000fe4000001ff00 */
[----:B------:R-:W-:Y:S02]  /*1570*/  CS2R R60, SRZ ;  /* 0x00000000003c7805 */ /* 0x000fe4000001ff00 */
[----:B------:R-:W-:Y:S02]  /*1580*/  CS2R R62, SRZ ;  /* 0x00000000003e7805 */ /* 0x000fe4000001ff00 */
[----:B------:R-:W-:Y:S02]  /*1590*/  CS2R R64, SRZ ;  /* 0x0000000000407805 */ /* 0x000fe4000001ff00 */
[----:B------:R-:W-:Y:S02]  /*15a0*/  CS2R R66, SRZ ;  /* 0x0000000000427805 */ /* 0x000fe4000001ff00 */
[----:B------:R-:W-:-:S02]  /*15b0*/  CS2R R68, SRZ ;  /* 0x0000000000447805 */ /* 0x000fc4000001ff00 */
[----:B------:R-:W-:Y:S02]  /*15c0*/  CS2R R70, SRZ ;  /* 0x0000000000467805 */ /* 0x000fe4000001ff00 */
[----:B------:R-:W-:Y:S02]  /*15d0*/  CS2R R72, SRZ ;  /* 0x0000000000487805 */ /* 0x000fe4000001ff00 */
[----:B------:R-:W-:Y:S02]  /*15e0*/  CS2R R74, SRZ ;  /* 0x00000000004a7805 */ /* 0x000fe4000001ff00 */
[----:B------:R-:W-:Y:S02]  /*15f0*/  CS2R R76, SRZ ;  /* 0x00000000004c7805 */ /* 0x000fe4000001ff00 */
[----:B------:R-:W-:Y:S02]  /*1600*/  CS2R R78, SRZ ;  /* 0x00000000004e7805 */ /* 0x000fe4000001ff00 */
[----:B------:R-:W-:-:S02]  /*1610*/  CS2R R80, SRZ ;  /* 0x0000000000507805 */ /* 0x000fc4000001ff00 */
[----:B------:R-:W-:Y:S01]  /*1620*/  CS2R R82, SRZ ;  /* 0x0000000000527805 */ /* 0x000fe2000001ff00 */
[----:B------:R-:W-:Y:S01]  /*1630*/  IMAD.MOV.U32 R84, RZ, RZ, RZ ;  /* 0x000000ffff547224 */ /* 0x000fe200078e00ff */
[----:B------:R-:W-:Y:S01]  /*1640*/  CS2R R40, SRZ ;  /* 0x0000000000287805 */ /* 0x000fe2000001ff00 */
[----:B------:R-:W-:Y:S01]  /*1650*/  IMAD.U32 R14, RZ, RZ, UR4 ;  /* 0x00000004ff0e7e24 */ /* 0x000fe2000f8e00ff */
[----:B------:R-:W-:Y:S02]  /*1660*/  CS2R R42, SRZ ;  /* 0x00000000002a7805 */ /* 0x000fe4000001ff00 */
[----:B------:R-:W-:Y:S02]  /*1670*/  CS2R R44, SRZ ;  /* 0x00000000002c7805 */ /* 0x000fe4000001ff00 */
[----:B------:R-:W-:Y:S02]  /*1680*/  CS2R R46, SRZ ;  /* 0x00000000002e7805 */ /* 0x000fe4000001ff00 */
[----:B------:R-:W-:-:S02]  /*1690*/  CS2R R48, SRZ ;  /* 0x0000000000307805 */ /* 0x000fc4000001ff00 */
[----:B------:R-:W-:Y:S02]  /*16a0*/  CS2R R50, SRZ ;  /* 0x0000000000327805 */ /* 0x000fe4000001ff00 */
[----:B-1----:R-:W-:Y:S02]  /*16b0*/  ISETP.GE.AND P0, PT, R9, 0x1, PT ;  /* 0x000000010900780c */ /* 0x002fe40003f06270 */
[----:B------:R-:W-:Y:S02]  /*16c0*/  CS2R R52, SRZ ;  /* 0x0000000000347805 */ /* 0x000fe4000001ff00 */
[----:B---3--:R-:W-:Y:S02]  /*16d0*/  R2UR UR8, R8 ;  /* 0x00000000080872ca */ /* 0x008fe400000e0000 */
        /* <DEDUP_REMOVED lines=9> */
[----:B------:R-:W-:-:S04]  /*1770*/  ULEA.HI UR10, UR8, UR8, URZ, 0x1 ;  /* 0x00000008080a7291 */ /* 0x000fc8000f8f083f */
[----:B------:R-:W-:Y:S02]  /*1780*/  ULOP3.LUT UR11, UR10, 0x1ffffe, URZ, 0xc0, !UPT ;  /* 0x001ffffe0a0b7892 */ /* 0x000fe4000f8ec03f */
[----:B0-----:R-:W-:Y:S02]  /*1790*/  ULEA UR10, UR13, UR12, 0x18 ;  /* 0x0000000c0d0a7291 */ /* 0x001fe4000f8ec03f */
[----:B------:R-:W-:-:S03]  /*17a0*/  UIADD3 UR11, UR8, -UR11, URZ ;  /* 0x8000000b080b7290 */ /* 0x000fc6000fffe03f */
[----:B------:R-:W-:Y:S01]  /*17b0*/  UMOV UR8, URZ ;  /* 0x0000003f00087c82 */ /* 0x000fe20008000000 */
[----:B------:R-:W-:-:S04]  /*17c0*/  ULEA UR11, UR11, UR10, 0xb ;  /* 0x0000000a0b0b7291 */ /* 0x000fc8000f8e583f */
[----:B------:R-:W-:-:S04]  /*17d0*/  UIADD3 UR11, UR11, 0x280, URZ ;  /* 0x000002800b0b7890 */ /* 0x000fc8000fffe03f */
[----:B------:R-:W-:-:S04]  /*17e0*/  USHF.R.U32.HI UR11, URZ, 0x4, UR11 ;  /* 0x000000043f0b7899 */ /* 0x000fc8000801160b */
[----:B------:R-:W-:Y:S01]  /*17f0*/  ULOP3.LUT UR11, UR11, 0x3fff, URZ, 0xc0, !UPT ;  /* 0x00003fff0b0b7892 */ /* 0x000fe2000f8ec03f */
[----:B------:R-:W-:Y:S11]  /*1800*/  @!P0 BRA `(.L_x_18) ;  /* 0x00000004006c8947 */ /* 0x000ff60003800000 */
[----:B------:R-:W-:-:S13]  /*1810*/  ISETP.NE.AND P1, PT, R85, 0x3, PT ;  /* 0x000000035500780c */ /* 0x000fda0003f25270 */
[----:B------:R-:W-:Y:S05]  /*1820*/  @!P1 BRA `(.L_x_19) ;  /* 0x0000000000049947 */ /* 0x000fea0003800000 */
[----:B------:R-:W-:Y:S01]  /*1830*/  BPT.TRAP 0x1 ;  /* 0x000000040000795c */ /* 0x000fe20000300000 */
.L_x_19:
[----:B------:R-:W-:Y:S01]  /*1840*/  ULEA UR6, UR5, UR10, 0x3 ;  /* 0x0000000a05067291 */ /* 0x000fe2000f8e183f */
[----:B------:R-:W-:-:S05]  /*1850*/  IMAD.U32 R8, RZ, RZ, UR4 ;  /* 0x00000004ff087e24 */ /* 0x000fca000f8e00ff */
[----:B------:R-:W-:-:S04]  /*1860*/  SHF.L.U32 R8, R8, 0x1f, RZ ;  /* 0x0000001f08087819 */ /* 0x000fc800000006ff */
[----:B------:R0:W1:Y:S01]  /*1870*/  SYNCS.PHASECHK.TRANS64.TRYWAIT P0, [UR6], R8 ;  /* 0x00000008ff0075a7 */ /* 0x0000620008000146 */
[----:B------:R-:W-:Y:S05]  /*1880*/  @!P1 BRA `(.L_x_20) ;  /* 0x0000000000049947 */ /* 0x000fea0003800000 */
[----:B------:R-:W-:Y:S01]  /*1890*/  BPT.TRAP 0x1 ;  /* 0x000000040000795c */ /* 0x000fe20000300000 */
.L_x_20:
[----:B-1----:R-:W-:Y:S05]  /*18a0*/  @P0 BRA `(.L_x_21) ;  /* 0x0000000000080947 */ /* 0x002fea0003800000 */
[----:B------:R-:W1:Y:S02]  /*18b0*/  SYNCS.PHASECHK.TRANS64.TRYWAIT P0, [UR6], R8 ;  /* 0x00000008ff0075a7 */ /* 0x000e640008000146 */
[----:B-1----:R-:W-:Y:S05]  /*18c0*/  @!P0 BRA `(.L_x_22) ;  /* 0x0000006000048947 */ /* 0x002fea0003800000 */
.L_x_21:
[----:B------:R-:W-:Y:S01]  /*18d0*/  UIADD3 UR6, UR10, 0x32280, URZ ;  /* 0x000322800a067890 */ /* 0x000fe2000fffe03f */
[----:B------:R-:W-:Y:S01]  /*18e0*/  WARPGROUP.ARRIVE ;  /* 0x00000000000079c5 */ /* 0x000fe20000000000 */
[----:B------:R-:W-:Y:S01]  /*18f0*/  ULOP3.LUT UR12, UR11, 0x10000, URZ, 0xfc, !UPT ;  /* 0x000100000b0c7892 */ /* 0x000fe2000f8efc3f */
[----:B------:R-:W-:Y:S01]  /*1900*/  CS2R R22, SRZ ;  /* 0x0000000000167805 */ /* 0x000fe2000001ff00 */
[----:B------:R-:W-:Y:S01]  /*1910*/  USHF.R.U32.HI UR7, URZ, 0x4, UR6 ;  /* 0x000000043f077899 */ /* 0x000fe20008011606 */
[----:B------:R-:W-:Y:S01]  /*1920*/  IMAD.MOV.U32 R13, RZ, RZ, RZ ;  /* 0x000000ffff0d7224 */ /* 0x000fe200078e00ff */
[----:B------:R-:W-:Y:S01]  /*1930*/  ULEA UR12, UR5, UR12, 0x9 ;  /* 0x0000000c050c7291 */ /* 0x000fe2000f8e483f */
[----:B------:R-:W-:Y:S01]  /*1940*/  CS2R R56, SRZ ;  /* 0x0000000000387805 */ /* 0x000fe2000001ff00 */
[----:B------:R-:W-:Y:S01]  /*1950*/  ULOP3.LUT UR7, UR7, 0x3fff, URZ, 0xc0, !UPT ;  /* 0x00003fff07077892 */ /* 0x000fe2000f8ec03f */
[----:B------:R-:W-:Y:S01]  /*1960*/  CS2R R58, SRZ ;  /* 0x00000000003a7805 */ /* 0x000fe2000001ff00 */
[----:B------:R-:W-:Y:S01]  /*1970*/  UMOV UR13, 0xc0000010 ;  /* 0xc0000010000d7882 */ /* 0x000fe20000000000 */
[----:B------:R-:W-:Y:S01]  /*1980*/  UMOV UR15, 0xc0000010 ;  /* 0xc0000010000f7882 */ /* 0x000fe20000000000 */
[----:B------:R-:W-:Y:S01]  /*1990*/  ULOP3.LUT UR7, UR7, 0x10000, URZ, 0xfc, !UPT ;  /* 0x0001000007077892 */ /* 0x000fe2000f8efc3f */
[----:B------:R-:W-:Y:S01]  /*19a0*/  CS2R R60, SRZ ;  /* 0x00000000003c7805 */ /* 0x000fe2000001ff00 */
[----:B------:R-:W-:Y:S01]  /*19b0*/  UMOV UR6, 0x1 ;  /* 0x0000000100067882 */ /* 0x000fe20000000000 */
[----:B------:R-:W-:Y:S01]  /*19c0*/  CS2R R62, SRZ ;  /* 0x00000000003e7805 */ /* 0x000fe2000001ff00 */
[----:B------:R-:W-:Y:S01]  /*19d0*/  ULEA UR14, UR5, UR7, 0x6 ;  /* 0x00000007050e7291 */ /* 0x000fe2000f8e303f */
[----:B------:R-:W-:Y:S01]  /*19e0*/  CS2R R64, SRZ ;  /* 0x0000000000407805 */ /* 0x000fe2000001ff00 */
[----:B------:R-:W-:Y:S01]  /*19f0*/  UIADD3 UR7, UR12, 0x100, URZ ;  /* 0x000001000c077890 */ /* 0x000fe2000fffe03f */
[----:B------:R-:W-:-:S02]  /*1a00*/  CS2R R66, SRZ ;  /* 0x0000000000427805 */ /* 0x000fc4000001ff00 */
[----:B------:R-:W-:Y:S02]  /*1a10*/  CS2R R68, SRZ ;  /* 0x0000000000447805 */ /* 0x000fe4000001ff00 */
[----:B------:R-:W-:Y:S02]  /*1a20*/  CS2R R70, SRZ ;  /* 0x0000000000467805 */ /* 0x000fe4000001ff00 */
[----:B------:R-:W-:Y:S02]  /*1a30*/  CS2R R72, SRZ ;  /* 0x0000000000487805 */ /* 0x000fe4000001ff00 */
[----:B------:R-:W-:Y:S02]  /*1a40*/  CS2R R74, SRZ ;  /* 0x00000000004a7805 */ /* 0x000fe4000001ff00 */
[----:B------:R-:W-:Y:S01]  /*1a50*/  CS2R R76, SRZ ;  /* 0x00000000004c7805 */ /* 0x000fe2000001ff00 */
[----:B------:R-:W-:Y:S01]  /*1a60*/  QGMMA.64x32x32.F32.E4M3.E4M3 R40, gdesc[UR12], RZ, !UPT ;  /* 0x006000000c2879f3 */ /* 0x000fe2000c7008ff */
[----:B------:R-:W-:Y:S01]  /*1a70*/  UMOV UR12, UR7 ;  /* 0x00000007000c7c82 */ /* 0x000fe20008000000 */
[----:B------:R-:W-:Y:S01]  /*1a80*/  ULDC UR7, c[0x0][0x50c] ;  /* 0x0001430000077ab9 */ /* 0x000fe20000000800 */
[----:B------:R-:W-:Y:S01]  /*1a90*/  UMOV UR13, 0xc0000010 ;  /* 0xc0000010000d7882 */ /* 0x000fe20000000000 */
[----:B------:R-:W-:Y:S01]  /*1aa0*/  UISETP.NE.AND UP0, UPT, UR7, 0x1, UPT ;  /* 0x000000010700788c */ /* 0x000fe2000bf05270 */
[----:B------:R-:W-:Y:S01]  /*1ab0*/  QGMMA.64x32x32.F32.E4M3.E4M3 R24, gdesc[UR12], RZ, !UPT, gsb0 ;  /* 0x006000000c1879f3 */ /* 0x000fe2000c0008ff */
[----:B------:R-:W-:-:S02]  /*1ac0*/  CS2R R78, SRZ ;  /* 0x00000000004e7805 */ /* 0x000fc4000001ff00 */
[----:B------:R-:W-:Y:S01]  /*1ad0*/  CS2R R80, SRZ ;  /* 0x0000000000507805 */ /* 0x000fe2000001ff00 */
[----:B------:R-:W-:Y:S01]  /*1ae0*/  USEL UR7, URZ, 0x1, UP0 ;  /* 0x000000013f077887 */ /* 0x000fe20008000000 */
[----:B------:R-:W-:Y:S01]  /*1af0*/  CS2R R82, SRZ ;  /* 0x0000000000527805 */ /* 0x000fe2000001ff00 */
[----:B------:R-:W-:-:S04]  /*1b00*/  IMAD.MOV.U32 R84, RZ, RZ, RZ ;  /* 0x000000ffff547224 */ /* 0x000fc800078e00ff */
[----:B------:R-:W-:-:S13]  /*1b10*/  ISETP.NE.AND P0, PT, RZ, UR7, PT ;  /* 0x00000007ff007c0c */ /* 0x000fda000bf05270 */
[----:B------:R-:W-:Y:S05]  /*1b20*/  @!P0 BRA `(.L_x_23) ;  /* 0x0000000000888947 */ /* 0x000fea0003800000 */
[----:B------:R-:W-:Y:S02]  /*1b30*/  WARPGROUP.DEPBAR.LE gsb0, 0x0 ;  /* 0x00008000000079c5 */ /* 0x000fe40000010000 */
[----:B------:R-:W-:-:S01]  /*1b40*/  FADD R83, RZ, R40 ;  /* 0x00000028ff537221 */ /* 0x000fc20000000000 */
[----:B------:R-:W-:Y:S01]  /*1b50*/  FADD R84, RZ, R41 ;  /* 0x00000029ff547221 */ /* 0x000fe20000000000 */
        /* <DEDUP_REMOVED lines=30> */
[----:B------:R-:W-:-:S06]  /*1d40*/  UMOV UR6, URZ ;  /* 0x0000003f00067c82 */ /* 0x000fcc0008000000 */
.L_x_23:
[----:B------:R-:W-:-:S04]  /*1d50*/  UIADD3 UR18, UR5, 0x1, URZ ;  /* 0x0000000105127890 */ /* 0x000fc8000fffe03f */
[----:B------:R-:W-:-:S04]  /*1d60*/  UISETP.NE.AND UP0, UPT, UR18, 0x19, UPT ;  /* 0x000000191200788c */ /* 0x000fc8000bf05270 */
[----:B------:R-:W-:Y:S02]  /*1d70*/  USEL UR8, URZ, 0x1, UP0 ;  /* 0x000000013f087887 */ /* 0x000fe40008000000 */
[----:B------:R-:W-:Y:S02]  /*1d80*/  USEL UR18, UR18, URZ, UP0 ;  /* 0x0000003f12127287 */ /* 0x000fe40008000000 */
[----:B------:R-:W-:-:S06]  /*1d90*/  ULOP3.LUT UR8, UR4, UR8, URZ, 0x3c, !UPT ;  /* 0x0000000804087292 */ /* 0x000fcc000f8e3c3f */
[----:B------:R-:W-:Y:S01]  /*1da0*/  IMAD.U32 R14, RZ, RZ, UR8 ;  /* 0x00000008ff0e7e24 */ /* 0x000fe2000f8e00ff */
[----:B------:R-:W-:-:S06]  /*1db0*/  UMOV UR8, 0x1 ;  /* 0x0000000100087882 */ /* 0x000fcc0000000000 */
.L_x_18:
[----:B------:R-:W-:-:S04]  /*1dc0*/  UISETP.LT.AND UP0, UPT, UR9, 0x1, UPT ;  /* 0x000000010900788c */ /* 0x000fc8000bf01270 */
[----:B------:R-:W-:-:S04]  /*1dd0*/  USEL UR12, UR9, 0x1, UP0 ;  /* 0x00000001090c7887 */ /* 0x000fc80008000000 */
[----:B------:R-:W-:-:S04]  /*1de0*/  UIADD3 UR12, UR9, -UR12, URZ ;  /* 0x8000000c090c7290 */ /* 0x000fc8000fffe03f */
[----:B------:R-:W-:-:S06]  /*1df0*/  UISETP.GE.AND UP0, UPT, UR12, 0x1, UPT ;  /* 0x000000010c00788c */ /* 0x000fcc000bf06270 */
[----:B------:R-:W-:-:S13]  /*1e00*/  PLOP3.LUT P0, PT, PT, PT, UP0, 0x80, 0x0 ;  /* 0x000000000000781c */ /* 0x000fda0003f0f008 */
[----:B------:R-:W-:Y:S05]  /*1e10*/  @!P0 BRA `(.L_x_24) ;  /* 0x0000000400848947 */ /* 0x000fea0003800000 */
[----:B01----:R-:W-:Y:S01]  /*1e20*/  IMAD.U32 R8, RZ, RZ, UR12 ;  /* 0x0000000cff087e24 */ /* 0x003fe2000f8e00ff */
[----:B------:R-:W-:Y:S01]  /*1e30*/  ULDC UR19, c[0x0][0x50c] ;  /* 0x0001430000137ab9 */ /* 0x000fe20000000800 */
[----:B------:R-:W-:-:S07]  /*1e40*/  IMAD.U32 R9, RZ, RZ, UR5 ;  /* 0x00000005ff097e24 */ /* 0x000fce000f8e00ff */
.L_x_32:
[----:B------:R-:W-:-:S13]  /*1e50*/  ISETP.NE.AND P1, PT, R85, 0x3, PT ;  /* 0x000000035500780c */ /* 0x000fda0003f25270 */
[----:B------:R-:W-:Y:S05]  /*1e60*/  @!P1 BRA `(.L_x_25) ;  /* 0x0000000000049947 */ /* 0x000fea0003800000 */
[----:B------:R-:W-:Y:S01]  /*1e70*/  BPT.TRAP 0x1 ;  /* 0x000000040000795c */ /* 0x000fe20000300000 */
.L_x_25:
[----:B------:R-:W0:Y:S01]  /*1e80*/  S2UR UR12, SR_CgaCtaId ;  /* 0x00000000000c79c3 */ /* 0x000e220000008800 */
[----:B------:R-:W-:Y:S01]  /*1e90*/  UMOV UR10, 0x400 ;  /* 0x00000400000a7882 */ /* 0x000fe20000000000 */
[----:B------:R-:W-:Y:S01]  /*1ea0*/  SHF.L.U32 R10, R14, 0x1f, RZ ;  /* 0x0000001f0e0a7819 */ /* 0x000fe200000006ff */
[----:B0-----:R-:W-:-:S04]  /*1eb0*/  ULEA UR10, UR12, UR10, 0x18 ;  /* 0x0000000a0c0a7291 */ /* 0x001fc8000f8ec03f */
[----:B------:R-:W-:-:S09]  /*1ec0*/  ULEA UR12, UR18, UR10, 0x3 ;  /* 0x0000000a120c7291 */ /* 0x000fd2000f8e183f */
[----:B------:R0:W1:Y:S01]  /*1ed0*/  SYNCS.PHASECHK.TRANS64.TRYWAIT P0, [UR12], R10 ;  /* 0x0000000aff0075a7 */ /* 0x000062000800014c */
[----:B------:R-:W-:Y:S05]  /*1ee0*/  @!P1 BRA `(.L_x_26) ;  /* 0x0000000000049947 */ /* 0x000fea0003800000 */
[----:B------:R-:W-:Y:S01]  /*1ef0*/  BPT.TRAP 0x1 ;  /* 0x000000040000795c */ /* 0x000fe20000300000 */
.L_x_26:
[----:B-1----:R-:W-:Y:S05]  /*1f00*/  @P0 BRA `(.L_x_27) ;  /* 0x0000000000080947 */ /* 0x002fea0003800000 */
[----:B------:R-:W1:Y:S02]  /*1f10*/  SYNCS.PHASECHK.TRANS64.TRYWAIT P0, [UR12], R10 ;  /* 0x0000000aff0075a7 */ /* 0x000e64000800014c */
[----:B-1----:R-:W-:Y:S05]  /*1f20*/  @!P0 BRA `(.L_x_28) ;  /* 0x0000005800848947 */ /* 0x002fea0003800000 */
.L_x_27:
[----:B------:R-:W-:Y:S01]  /*1f30*/  UIADD3 UR12, UR10, 0x32280, URZ ;  /* 0x000322800a0c7890 */ /* 0x000fe2000fffe03f */
[----:B------:R-:W-:Y:S01]  /*1f40*/  WARPGROUP.ARRIVE ;  /* 0x00000000000079c5 */ /* 0x000fe20000000000 */
[----:B------:R-:W-:Y:S02]  /*1f50*/  UISETP.NE.AND UP0, UPT, UR7, URZ, UPT ;  /* 0x0000003f0700728c */ /* 0x000fe4000bf05270 */
[----:B------:R-:W-:Y:S02]  /*1f60*/  USHF.R.U32.HI UR12, URZ, 0x4, UR12 ;  /* 0x000000043f0c7899 */ /* 0x000fe4000801160c */
[----:B------:R-:W-:Y:S02]  /*1f70*/  USEL UR8, UR8, URZ, !UP0 ;  /* 0x0000003f08087287 */ /* 0x000fe4000c000000 */
[----:B------:R-:W-:Y:S02]  /*1f80*/  ULOP3.LUT UR7, UR12, 0x3fff, URZ, 0xc0, !UPT ;  /* 0x00003fff0c077892 */ /* 0x000fe4000f8ec03f */
[----:B------:R-:W-:-:S02]  /*1f90*/  ULOP3.LUT UR12, UR11, 0x10000, URZ, 0xfc, !UPT ;  /* 0x000100000b0c7892 */ /* 0x000fc4000f8efc3f */
[----:B------:R-:W-:Y:S02]  /*1fa0*/  ULOP3.LUT UR7, UR7, 0x10000, URZ, 0xfc, !UPT ;  /* 0x0001000007077892 */ /* 0x000fe4000f8efc3f */
[----:B------:R-:W-:Y:S02]  /*1fb0*/  UISETP.NE.U32.AND UP0, UPT, UR8, URZ, UPT ;  /* 0x0000003f0800728c */ /* 0x000fe4000bf05070 */
[----:B------:R-:W-:Y:S02]  /*1fc0*/  ULEA UR12, UR18, UR12, 0x9 ;  /* 0x0000000c120c7291 */ /* 0x000fe4000f8e483f */
[----:B------:R-:W-:Y:S02]  /*1fd0*/  ULEA UR14, UR18, UR7, 0x6 ;  /* 0x00000007120e7291 */ /* 0x000fe4000f8e303f */
[----:B------:R-:W-:Y:S01]  /*1fe0*/  UIADD3 UR7, UR12, 0x100, URZ ;  /* 0x000001000c077890 */ /* 0x000fe2000fffe03f */
[----:B------:R-:W-:Y:S01]  /*1ff0*/  UMOV UR13, 0xc0000010 ;  /* 0xc0000010000d7882 */ /* 0x000fe20000000000 */
[----:B------:R-:W-:Y:S01]  /*2000*/  UMOV UR15, 0xc0000010 ;  /* 0xc0000010000f7882 */ /* 0x000fe20000000000 */
[----:B------:R-:W-:-:S04]  /*2010*/  UIADD3 UR6, UR6, 0x1, URZ ;  /* 0x0000000106067890 */ /* 0x000fc8000fffe03f */
[----:B------:R-:W-:Y:S01]  /*2020*/  QGMMA.64x32x32.F32.E4M3.E4M3 R40, gdesc[UR12], R40, UP0 ;  /* 0x006000000c2879f3 */ /* 0x000fe2000bf00828 */
[----:B------:R-:W-:Y:S01]  /*2030*/  UMOV UR12, UR7 ;  /* 0x00000007000c7c82 */ /* 0x000fe20008000000 */
[----:B------:R-:W-:Y:S02]  /*2040*/  UMOV UR13, 0xc0000010 ;  /* 0xc0000010000d7882 */ /* 0x000fe40000000000 */
[----:B------:R-:W-:Y:S01]  /*2050*/  QGMMA.64x32x32.F32.E4M3.E4M3 R24, gdesc[UR12], R24, UP0, gsb0 ;  /* 0x006000000c1879f3 */ /* 0x000fe2000b800818 */
[----:B------:R-:W-:-:S04]  /*2060*/  UISETP.NE.AND UP0, UPT, UR6, UR19, UPT ;  /* 0x000000130600728c */ /* 0x000fc8000bf05270 */
[----:B------:R-:W-:-:S06]  /*2070*/  USEL UR7, URZ, 0x1, UP0 ;  /* 0x000000013f077887 */ /* 0x000fcc0008000000 */
[----:B------:R-:W-:Y:S01]  /*2080*/  ISETP.NE.AND P0, PT, RZ, UR7, PT ;  /* 0x00000007ff007c0c */ /* 0x000fe2000bf05270 */
[----:B------:R-:W-:-:S12]  /*2090*/  WARPGROUP.DEPBAR.LE gsb0, 0x1 ;  /* 0x00008000000079c5 */ /* 0x000fd80000010100 */
[----:B------:R-:W-:Y:S05]  /*20a0*/  @!P0 BRA `(.L_x_29) ;  /* 0x0000000000888947 */ /* 0x000fea0003800000 */
[----:B------:R-:W-:Y:S02]  /*20b0*/  WARPGROUP.DEPBAR.LE gsb0, 0x0 ;  /* 0x00008000000079c5 */ /* 0x000fe40000010000 */
[----:B------:R-:W-:-:S01]  /*20c0*/  FADD R83, R40, R83 ;  /* 0x0000005328537221 */ /* 0x000fc20000000000 */
[----:B------:R-:W-:Y:S01]  /*20d0*/  FADD R84, R41, R84 ;  /* 0x0000005429547221 */ /* 0x000fe20000000000 */
        /* <DEDUP_REMOVED lines=30> */
[----:B------:R-:W-:-:S06]  /*22c0*/  UMOV UR6, URZ ;  /* 0x0000003f00067c82 */ /* 0x000fcc0008000000 */
.L_x_29:
[----:B------:R-:W-:Y:S05]  /*22d0*/  @!P1 BRA `(.L_x_30) ;  /* 0x0000000000049947 */ /* 0x000fea0003800000 */
[----:B------:R-:W-:Y:S01]  /*22e0*/  BPT.TRAP 0x1 ;  /* 0x000000040000795c */ /* 0x000fe20000300000 */
.L_x_30:
[----:B------:R-:W-:-:S13]  /*22f0*/  ISETP.NE.AND P0, PT, R6, RZ, PT ;  /* 0x000000ff0600720c */ /* 0x000fda0003f05270 */
[----:B01----:R-:W-:-:S05]  /*2300*/  @P0 LEA R10, R9, UR10, 0x3 ;  /* 0x0000000a090a0c11 */ /* 0x003fca000f8e18ff */
[----:B------:R-:W-:-:S05]  /*2310*/  @P0 VIADD R10, R10, 0xc8 ;  /* 0x000000c80a0a0836 */ /* 0x000fca0000000000 */
[----:B------:R-:W-:-:S04]  /*2320*/  @P0 PRMT R10, R3, 0x654, R10 ;  /* 0x00000654030a0816 */ /* 0x000fc8000000000a */
[----:B------:R0:W-:Y:S01]  /*2330*/  @P0 SYNCS.ARRIVE.TRANS64.RED.A1T0 RZ, [R10+URZ], RZ ;  /* 0x000000ff0aff09a7 */ /* 0x0001e2000810043f */
[----:B------:R-:W-:-:S13]  /*2340*/  ISETP.GT.U32.AND P0, PT, R2, 0x1, PT ;  /* 0x000000010200780c */ /* 0x000fda0003f04070 */
[----:B0-----:R-:W-:Y:S05]  /*2350*/  @P0 BRA `(.L_x_31) ;  /* 0x0000000000040947 */ /* 0x001fea0003800000 */
[----:B------:R-:W-:Y:S01]  /*2360*/  BPT.TRAP 0x1 ;  /* 0x000000040000795c */ /* 0x000fe20000300000 */
.L_x_31:
[----:B------:R-:W-:Y:S01]  /*2370*/  UIADD3 UR18, UR18, 0x1, URZ ;  /* 0x0000000112127890 */ /* 0x000fe2000fffe03f */
[C---:B------:R-:W-:Y:S01]  /*2380*/  ISETP.GT.AND P1, PT, R8.reuse, 0x1, PT ;  /* 0x000000010800780c */ /* 0x040fe20003f24270 */
[----:B------:R-:W-:Y:S02]  /*2390*/  VIADD R9, R9, 0x1 ;  /* 0x0000000109097836 */ /* 0x000fe40000000000 */
[----:B------:R-:W-:Y:S01]  /*23a0*/  UISETP.NE.AND UP0, UPT, UR18, 0x19, UPT ;  /* 0x000000191200788c */ /* 0x000fe2000bf05270 */
[----:B------:R-:W-:Y:S02]  /*23b0*/  VIADD R8, R8, 0xffffffff ;  /* 0xffffffff08087836 */ /* 0x000fe40000000000 */
[C---:B------:R-:W-:Y:S01]  /*23c0*/  ISETP.NE.AND P0, PT, R9.reuse, 0x19, PT ;  /* 0x000000190900780c */ /* 0x040fe20003f05270 */
[----:B------:R-:W-:Y:S02]  /*23d0*/  USEL UR8, URZ, 0x1, UP0 ;  /* 0x000000013f087887 */ /* 0x000fe40008000000 */
[----:B------:R-:W-:Y:S01]  /*23e0*/  USEL UR18, UR18, URZ, UP0 ;  /* 0x0000003f12127287 */ /* 0x000fe20008000000 */
[----:B------:R-:W-:-:S03]  /*23f0*/  SEL R9, R9, RZ, P0 ;  /* 0x000000ff09097207 */ /* 0x000fc60000000000 */
[----:B------:R-:W-:Y:S01]  /*2400*/  LOP3.LUT R14, R14, UR8, RZ, 0x3c, !PT ;  /* 0x000000080e0e7c12 */ /* 0x000fe2000f8e3cff */
[----:B------:R-:W-:Y:S01]  /*2410*/  UMOV UR8, 0x1 ;  /* 0x0000000100087882 */ /* 0x000fe20000000000 */
[----:B------:R-:W-:Y:S06]  /*2420*/  @P1 BRA `(.L_x_32) ;  /* 0xfffffff800881947 */ /* 0x000fec000383ffff */
.L_x_24:
[----:B------:R-:W-:Y:S01]  /*2430*/  UISETP.NE.AND UP0, UPT, UR6, URZ, UPT ;  /* 0x0000003f0600728c */ /* 0x000fe2000bf05270 */
[----:B01----:R-:W0:Y:S03]  /*2440*/  LDC R8, c[0x0][0x28c] ;  /* 0x0000a300ff087b82 */ /* 0x003e260000000800 */
[----:B------:R-:W-:-:S06]  /*2450*/  USEL UR6, URZ, 0x1, !UP0 ;  /* 0x000000013f067887 */ /* 0x000fcc000c000000 */
[----:B------:R-:W-:Y:S02]  /*2460*/  ISETP.NE.AND P0, PT, RZ, UR6, PT ;  /* 0x00000006ff007c0c */ /* 0x000fe4000bf05270 */
[----:B0-----:R-:W-:-:S11]  /*2470*/  ISETP.GE.AND P1, PT, R8, 0x1, PT ;  /* 0x000000010800780c */ /* 0x001fd60003f26270 */
[----:B------:R-:W-:Y:S05]  /*2480*/  @!P0 BRA `(.L_x_33) ;  /* 0x0000000000848947 */ /* 0x000fea0003800000 */
[----:B------:R-:W-:Y:S02]  /*2490*/  WARPGROUP.DEPBAR.LE gsb0, 0x0 ;  /* 0x00008000000079c5 */ /* 0x000fe40000010000 */
[----:B------:R-:W-:Y:S01]  /*24a0*/  FADD R83, R40, R83 ;  /* 0x0000005328537221 */ /* 0x000fe20000000000 */
        /* <DEDUP_REMOVED lines=30> */
[----:B------:R-:W-:-:S07]  /*2690*/  FADD R22, R22, R39 ;  /* 0x0000002716167221 */ /* 0x000fce0000000000 */
.L_x_33:
[----:B------:R-:W-:Y:S02]  /*26a0*/  WARPGROUP.DEPBAR.LE gsb0, 0x0 ;  /* 0x00008000000079c5 */ /* 0x000fe40000010000 */
[----:B------:R-:W-:Y:S05]  /*26b0*/  @!P1 BRA `(.L_x_34) ;  /* 0x0000000000549947 */ /* 0x000fea0003800000 */
[----:B------:R-:W-:-:S13]  /*26c0*/  ISETP.NE.AND P0, PT, R85, 0x3, PT ;  /* 0x000000035500780c */ /* 0x000fda0003f05270 */
[----:B------:R-:W-:Y:S05]  /*26d0*/  @!P0 BRA `(.L_x_35) ;  /* 0x0000000000048947 */ /* 0x000fea0003800000 */
[----:B------:R-:W-:Y:S01]  /*26e0*/  BPT.TRAP 0x1 ;  /* 0x000000040000795c */ /* 0x000fe20000300000 */
.L_x_35:
[----:B------:R-:W-:Y:S01]  /*26f0*/  ISETP.NE.AND P0, PT, R6, RZ, PT ;  /* 0x000000ff0600720c */ /* 0x000fe20003f05270 */
[----:B------:R-:W-:Y:S01]  /*2700*/  BSSY B0, `(.L_x_36) ;  /* 0x000000e000007945 */ /* 0x000fe20003800000 */
[----:B------:R-:W-:-:S11]  /*2710*/  ISETP.GT.U32.AND P1, PT, R2, 0x1, PT ;  /* 0x000000010200780c */ /* 0x000fd60003f24070 */
[----:B------:R-:W-:Y:S05]  /*2720*/  @!P0 BRA `(.L_x_37) ;  /* 0x00000000002c8947 */ /* 0x000fea0003800000 */
[----:B------:R-:W-:-:S04]  /*2730*/  UISETP.LT.AND UP0, UPT, UR9, 0x1, UPT ;  /* 0x000000010900788c */ /* 0x000fc8000bf01270 */
[----:B------:R-:W-:-:S04]  /*2740*/  USEL UR8, UR9, 0x1, UP0 ;  /* 0x0000000109087887 */ /* 0x000fc80008000000 */
[----:B------:R-:W-:-:S04]  /*2750*/  UIADD3 UR8, UR5, UR9, -UR8 ;  /* 0x0000000905087290 */ /* 0x000fc8000fffe808 */
[----:B------:R-:W-:-:S04]  /*2760*/  UIMAD.WIDE.U32 UR6, UR8, 0x51eb851f, URZ ;  /* 0x51eb851f080678a5 */ /* 0x000fc8000f8e003f */
[----:B------:R-:W-:-:S04]  /*2770*/  USHF.R.U32.HI UR6, URZ, 0x3, UR7 ;  /* 0x000000033f067899 */ /* 0x000fc80008011607 */
[----:B------:R-:W-:-:S04]  /*2780*/  UIMAD UR8, UR6, -0x19, UR8 ;  /* 0xffffffe7060878a4 */ /* 0x000fc8000f8e0208 */
[----:B------:R-:W-:-:S04]  /*2790*/  ULEA UR8, UR8, UR10, 0x3 ;  /* 0x0000000a08087291 */ /* 0x000fc8000f8e183f */
[----:B------:R-:W-:-:S06]  /*27a0*/  UIADD3 UR8, UR8, 0xc8, URZ ;  /* 0x000000c808087890 */ /* 0x000fcc000fffe03f */
[----:B------:R-:W-:-:S05]  /*27b0*/  IMAD.U32 R8, RZ, RZ, UR8 ;  /* 0x00000008ff087e24 */ /* 0x000fca000f8e00ff */
[----:B------:R-:W-:-:S04]  /*27c0*/  PRMT R8, R3, 0x654, R8 ;  /* 0x0000065403087816 */ /* 0x000fc80000000008 */
[----:B------:R0:W-:Y:S03]  /*27d0*/  SYNCS.ARRIVE.TRANS64.RED.A1T0 RZ, [R8+URZ], RZ ;  /* 0x000000ff08ff79a7 */ /* 0x0001e6000810043f */
.L_x_37:
[----:B------:R-:W-:Y:S05]  /*27e0*/  BSYNC B0 ;  /* 0x0000000000007941 */ /* 0x000fea0003800000 */
.L_x_36:
[----:B------:R-:W-:Y:S05]  /*27f0*/  @P1 BRA `(.L_x_34) ;  /* 0x0000000000041947 */ /* 0x000fea0003800000 */
[----:B------:R-:W-:Y:S01]  /*2800*/  BPT.TRAP 0x1 ;  /* 0x000000040000795c */ /* 0x000fe20000300000 */
.L_x_34:
[----:B------:R-:W1:Y:S01]  /*2810*/  LDC R16, c[0x0][0x288] ;  /* 0x0000a200ff107b82 */ /* 0x000e620000000800 */
[--C-:B0-----:R-:W-:Y:S01]  /*2820*/  SHF.R.U32.HI R8, RZ, 0x2, R0.reuse ;  /* 0x00000002ff087819 */ /* 0x101fe20000011600 */
[----:B------:R-:W-:Y:S01]  /*2830*/  IMAD.SHL.U32 R15, R15, 0x20, RZ ;  /* 0x000000200f0f7824 */ /* 0x000fe200078e00ff */
[----:B------:R-:W-:Y:S01]  /*2840*/  SHF.R.U32.HI R11, RZ, 0x7, R0 ;  /* 0x00000007ff0b7819 */ /* 0x000fe20000011600 */
[----:B------:R-:W-:Y:S01]  /*2850*/  UIADD3 UR5, UR9, UR5, URZ ;  /* 0x0000000509057290 */ /* 0x000fe2000fffe03f */
[----:B------:R-:W-:Y:S01]  /*2860*/  LOP3.LUT R9, R8, 0x7, RZ, 0xc0, !PT ;  /* 0x0000000708097812 */ /* 0x000fe200078ec0ff */
[----:B------:R-:W-:Y:S01]  /*2870*/  IMAD.SHL.U32 R30, R18, 0x100, RZ ;  /* 0x00000100121e7824 */ /* 0x000fe200078e00ff */
[----:B------:R-:W-:Y:S01]  /*2880*/  LOP3.LUT R8, R11, 0x1, RZ, 0xc0, !PT ;  /* 0x000000010b087812 */ /* 0x000fe200078ec0ff */
[----:B------:R-:W-:Y:S01]  /*2890*/  UISETP.GT.U32.AND UP0, UPT, UR5, 0x18, UPT ;  /* 0x000000180500788c */ /* 0x000fe2000bf04070 */
[----:B------:R-:W-:Y:S01]  /*28a0*/  LOP3.LUT R10, R0, 0x60, RZ, 0xc0, !PT ;  /* 0x00000060000a7812 */ /* 0x000fe200078ec0ff */
[----:B------:R-:W-:Y:S01]  /*28b0*/  ULDC UR12, c[0x0][0x284] ;  /* 0x0000a100000c7ab9 */ /* 0x000fe20000000800 */
[----:B------:R-:W-:Y:S01]  /*28c0*/  UISETP.GE.U32.AND UP1, UPT, UR9, 0x19, UPT ;  /* 0x000000190900788c */ /* 0x000fe2000bf26070 */
[----:B------:R-:W-:Y:S01]  /*28d0*/  IMAD.SHL.U32 R24, R8, 0x40, RZ ;  /* 0x0000004008187824 */ /* 0x000fe200078e00ff */
[----:B------:R-:W-:Y:S01]  /*28e0*/  SHF.R.U32.HI R10, RZ, 0x1, R10 ;  /* 0x00000001ff0a7819 */ /* 0x000fe2000001160a */
[----:B------:R-:W-:Y:S01]  /*28f0*/  UISETP.LT.U32.AND UP0, UPT, UR9, 0x19, UP0 ;  /* 0x000000190900788c */ /* 0x000fe20008701070 */
[----:B------:R-:W-:Y:S01]  /*2900*/  SHF.R.S32.HI R27, RZ, 0x1f, R20 ;  /* 0x0000001fff1b7819 */ /* 0x000fe20000011414 */
[----:B------:R-:W-:Y:S01]  /*2910*/  ULDC.64 UR10, c[0x0][0x5d0] ;  /* 0x00017400000a7ab9 */ /* 0x000fe20000000a00 */
[--C-:B------:R-:W-:Y:S01]  /*2920*/  LOP3.LUT R11, R24, 0x40, R9.reuse, 0xe2, !PT ;  /* 0x00000040180b7812 */ /* 0x100fe200078ee209 */
[C---:B------:R-:W-:Y:S01]  /*2930*/  IMAD.SHL.U32 R24, R0.reuse, 0x2, RZ ;  /* 0x0000000200187824 */ /* 0x040fe200078e00ff */
[----:B------:R-:W-:Y:S01]  /*2940*/  IADD3 R17, RZ, -R10, -R9 ;  /* 0x8000000aff117210 */ /* 0x000fe20007ffe809 */
[----:B------:R-:W-:Y:S01]  /*2950*/  UIMAD.WIDE.U32 UR6, UR5, 0x51eb851f, URZ ;  /* 0x51eb851f050678a5 */ /* 0x000fe2000f8e003f */
[----:B------:R-:W-:Y:S01]  /*2960*/  LOP3.LUT R14, R0, 0x3, RZ, 0xc0, !PT ;  /* 0x00000003000e7812 */ /* 0x000fe200078ec0ff */
[----:B------:R-:W-:Y:S01]  /*2970*/  USEL UR8, URZ, 0x1, !UP0 ;  /* 0x000000013f087887 */ /* 0x000fe2000c000000 */
[----:B------:R-:W-:Y:S01]  /*2980*/  LOP3.LUT R24, R15, 0x6, R24, 0xf8, !PT ;  /* 0x000000060f187812 */ /* 0x000fe200078ef818 */
[----:B------:R-:W-:Y:S01]  /*2990*/  IMAD R9, R27, UR10, RZ ;  /* 0x0000000a1b097c24 */ /* 0x000fe2000f8e02ff */
[----:B-1----:R-:W-:Y:S01]  /*29a0*/  ISETP.GE.AND P0, PT, R15, R16, PT ;  /* 0x000000100f00720c */ /* 0x002fe20003f06270 */
[----:B------:R-:W-:Y:S01]  /*29b0*/  IMAD R17, R8, -0x40, R17 ;  /* 0xffffffc008117824 */ /* 0x000fe200078e0211 */
[----:B------:R-:W-:Y:S01]  /*29c0*/  SHF.R.S32.HI R25, RZ, 0x1f, R24 ;  /* 0x0000001fff197819 */ /* 0x000fe20000011418 */
[----:B------:R-:W-:Y:S01]  /*29d0*/  USHF.R.U32.HI UR6, URZ, 0x3, UR7 ;  /* 0x000000033f067899 */ /* 0x000fe20008011607 */
[----:B------:R-:W-:Y:S01]  /*29e0*/  ISETP.GE.OR P0, PT, R30, UR12, P0 ;  /* 0x0000000c1e007c0c */ /* 0x000fe20008706670 */
[----:B------:R-:W-:Y:S01]  /*29f0*/  ULOP3.LUT UR4, UR4, UR8, URZ, 0x3c, !UPT ;  /* 0x0000000804047292 */ /* 0x000fe2000f8e3c3f */
[----:B------:R-:W-:Y:S01]  /*2a00*/  IMAD.WIDE R18, R18, 0x100, RZ ;  /* 0x0000010012127825 */ /* 0x000fe200078e02ff */
[----:B------:R-:W-:Y:S01]  /*2a10*/  UIMAD UR5, UR6, -0x19, UR5 ;  /* 0xffffffe7060578a4 */ /* 0x000fe2000f8e0205 */
[----:B------:R-:W-:Y:S01]  /*2a20*/  IADD3 R30, -R30, UR12, R17 ;  /* 0x0000000c1e1e7c10 */ /* 0x000fe2000fffe111 */
[----:B------:R-:W-:Y:S01]  /*2a30*/  @UP1 ULOP3.LUT UR4, UR4, 0x1, UR6, 0x78, !UPT ;  /* 0x0000000104041892 */ /* 0x000fe2000f8e7806 */
[----:B------:R-:W-:Y:S01]  /*2a40*/  IMAD R21, R20, UR11, R9 ;  /* 0x0000000b14157c24 */ /* 0x000fe2000f8e0209 */
[----:B------:R-:W-:Y:S01]  /*2a50*/  LOP3.LUT R35, R18, R11, R10, 0xfe, !PT ;  /* 0x0000000b12237212 */ /* 0x000fe200078efe0a */
[----:B------:R-:W-:-:S02]  /*2a60*/  IMAD R14, R14, -0x2, R16 ;  /* 0xfffffffe0e0e7824 */ /* 0x000fc400078e0210 */
[----:B------:R-:W-:-:S04]  /*2a70*/  IMAD.WIDE.U32 R8, R20, UR10, R24 ;  /* 0x0000000a14087c25 */ /* 0x000fc8000f8e0018 */
[----:B------:R-:W-:Y:S02]  /*2a80*/  IMAD.IADD R9, R9, 0x1, R21 ;  /* 0x0000000109097824 */ /* 0x000fe400078e0215 */
[----:B------:R-:W-:Y:S02]  /*2a90*/  IMAD.IADD R29, R14, 0x1, -R15 ;  /* 0x000000010e1d7824 */ /* 0x000fe400078e0a0f */
[----:B------:R-:W-:Y:S01]  /*2aa0*/  IMAD.MOV.U32 R28, RZ, RZ, -0x1 ;  /* 0xffffffffff1c7424 */ /* 0x000fe200078e00ff */
[----:B------:R-:W-:Y:S06]  /*2ab0*/  @P0 BRA `(.L_x_38) ;  /* 0x0000002400880947 */ /* 0x000fec0003800000 */
[----:B------:R-:W0:Y:S01]  /*2ac0*/  LDC.64 R32, c[0x0][0x5c8] ;  /* 0x00017200ff207b82 */ /* 0x000e220000000a00 */
[----:B------:R-:W-:Y:S01]  /*2ad0*/  ULDC.64 UR6, c[0x0][0x5c0] ;  /* 0x0001700000067ab9 */ /* 0x000fe20000000a00 */
[----:B------:R-:W-:Y:S01]  /*2ae0*/  BSSY B0, `(.L_x_38) ;  /* 0x000025f000007945 */ /* 0x000fe20003800000 */
[-C--:B0-----:R-:W-:Y:S01]  /*2af0*/  IMAD R10, R19, R32.reuse, RZ ;  /* 0x00000020130a7224 */ /* 0x081fe200078e02ff */
[----:B------:R-:W-:Y:S01]  /*2b00*/  SHF.L.U64.HI R26, R32, 0x3, R33 ;  /* 0x00000003201a7819 */ /* 0x000fe20000010221 */
[----:B------:R-:W-:-:S04]  /*2b10*/  IMAD.WIDE.U32 R8, R35, R32, R8 ;  /* 0x0000002023087225 */ /* 0x000fc800078e0008 */
[----:B------:R-:W-:Y:S01]  /*2b20*/  IMAD R11, R35, R33, R10 ;  /* 0x00000021230b7224 */ /* 0x000fe200078e020a */
[----:B------:R-:W-:Y:S01]  /*2b30*/  IADD3 R16, P3, R8, UR6, RZ ;  /* 0x0000000608107c10 */ /* 0x000fe2000ff7e0ff */
[C---:B------:R-:W-:Y:S01]  /*2b40*/  IMAD.SHL.U32 R15, R32.reuse, 0x8, RZ ;  /* 0x00000008200f7824 */ /* 0x040fe200078e00ff */
[----:B------:R-:W-:Y:S01]  /*2b50*/  LEA R10, P2, R32, R8, 0x7 ;  /* 0x00000008200a7211 */ /* 0x000fe200078438ff */
[----:B------:R-:W-:-:S03]  /*2b60*/  IMAD.IADD R9, R9, 0x1, R11 ;  /* 0x0000000109097824 */ /* 0x000fc600078e020b */
[----:B------:R-:W-:Y:S02]  /*2b70*/  IADD3 R14, P1, P0, R8, UR6, R15 ;  /* 0x00000006080e7c10 */ /* 0x000fe4000f83e00f */
[----:B------:R-:W-:Y:S02]  /*2b80*/  IADD3.X R17, R9, UR7, RZ, P3, !PT ;  /* 0x0000000709117c10 */ /* 0x000fe40009ffe4ff */
[----:B----45:R-:W-:Y:S02]  /*2b90*/  FSETP.NEU.AND P3, PT, R12, RZ, PT ;  /* 0x000000ff0c00720b */ /* 0x030fe40003f6d000 */
[----:B------:R-:W-:Y:S02]  /*2ba0*/  LEA.HI.X R11, R32, R9, R33, 0x7, P2 ;  /* 0x00000009200b7211 */ /* 0x000fe400010f3c21 */
[C---:B------:R-:W-:Y:S02]  /*2bb0*/  IADD3 R8, P2, R10.reuse, UR6, RZ ;  /* 0x000000060a087c10 */ /* 0x040fe4000ff5e0ff */
[----:B------:R-:W-:-:S02]  /*2bc0*/  IADD3 R10, P5, P6, R10, UR6, R15 ;  /* 0x000000060a0a7c10 */ /* 0x000fc4000febe00f */
[--C-:B------:R-:W-:Y:S02]  /*2bd0*/  IADD3.X R15, R9, UR7, R26.reuse, P1, P0 ;  /* 0x00000007090f7c10 */ /* 0x100fe40008fe041a */
[C---:B------:R-:W-:Y:S02]  /*2be0*/  IADD3.X R9, R11.reuse, UR7, RZ, P2, !PT ;  /* 0x000000070b097c10 */ /* 0x040fe400097fe4ff */
[----:B------:R-:W-:Y:S01]  /*2bf0*/  IADD3.X R11, R11, UR7, R26, P5, P6 ;  /* 0x000000070b0b7c10 */ /* 0x000fe2000afec41a */
[----:B------:R-:W-:Y:S06]  /*2c00*/  @!P3 BRA `(.L_x_39) ;  /* 0x0000001c0020b947 */ /* 0x000fec0003800000 */
[----:B------:R-:W-:Y:S01]  /*2c10*/  ULDC.64 UR6, c[0x0][0x5b8] ;  /* 0x00016e0000067ab9 */ /* 0x000fe20000000a00 */
[----:B------:R-:W-:Y:S01]  /*2c20*/  ISETP.GE.AND P0, PT, R30, 0x1, PT ;  /* 0x000000011e00780c */ /* 0x000fe20003f06270 */
[----:B------:R-:W-:Y:S01]  /*2c30*/  IMAD R21, R27, UR6, RZ ;  /* 0x000000061b157c24 */ /* 0x000fe2000f8e02ff */
[----:B------:R-:W-:Y:S01]  /*2c40*/  ULDC.64 UR10, c[0x0][0x5a8] ;  /* 0x00016a00000a7ab9 */ /* 0x000fe20000000a00 */
[C---:B------:R-:W-:Y:S01]  /*2c50*/  IMAD.WIDE.U32 R24, R20.reuse, UR6, R24 ;  /* 0x0000000614187c25 */ /* 0x040fe2000f8e0018 */
[----:B------:R-:W-:Y:S01]  /*2c60*/  ISETP.LT.OR P3, PT, R29, 0x1, !P0 ;  /* 0x000000011d00780c */ /* 0x000fe20004761670 */
[----:B------:R-:W-:Y:S02]  /*2c70*/  BSSY B1, `(.L_x_40) ;  /* 0x000000d000017945 */ /* 0x000fe40003800000 */
[----:B------:R-:W-:Y:S01]  /*2c80*/  IMAD R21, R20, UR7, R21 ;  /* 0x0000000714157c24 */ /* 0x000fe2000f8e0215 */
[----:B------:R-:W-:Y:S01]  /*2c90*/  ULDC.64 UR6, c[0x0][0x5b0] ;  /* 0x00016c0000067ab9 */ /* 0x000fe20000000a00 */
[----:B------:R-:W-:-:S02]  /*2ca0*/  IMAD.MOV.U32 R20, RZ, RZ, R24 ;  /* 0x000000ffff147224 */ /* 0x000fc400078e0018 */
[----:B------:R-:W-:Y:S02]  /*2cb0*/  IMAD.IADD R21, R25, 0x1, R21 ;  /* 0x0000000119157824 */ /* 0x000fe400078e0215 */
[----:B------:R-:W-:Y:S02]  /*2cc0*/  IMAD R26, R19, UR6, RZ ;  /* 0x00000006131a7c24 */ /* 0x000fe4000f8e02ff */
[----:B------:R-:W-:-:S04]  /*2cd0*/  IMAD.WIDE.U32 R24, R35, UR6, R20 ;  /* 0x0000000623187c25 */ /* 0x000fc8000f8e0014 */
[--C-:B------:R-:W-:Y:S01]  /*2ce0*/  IMAD R27, R35, UR7, R26.reuse ;  /* 0x00000007231b7c24 */ /* 0x100fe2000f8e021a */
[----:B------:R-:W-:Y:S02]  /*2cf0*/  IADD3 R24, P1, R24, UR10, RZ ;  /* 0x0000000a18187c10 */ /* 0x000fe4000ff3e0ff */
[----:B------:R-:W-:Y:S02]  /*2d00*/  PRMT R26, RZ, 0x7610, R26 ;  /* 0x00007610ff1a7816 */ /* 0x000fe4000000001a */
[----:B------:R-:W-:Y:S01]  /*2d10*/  IADD3.X R25, R25, UR11, R27, P1, !PT ;  /* 0x0000000b19197c10 */ /* 0x000fe20008ffe41b */
[----:B------:R-:W-:Y:S08]  /*2d20*/  @P3 BRA `(.L_x_41) ;  /* 0x0000000000043947 */ /* 0x000ff00003800000 */
[----:B------:R0:W5:Y:S02]  /*2d30*/  LDG.E.U8 R26, desc[UR16][R24.64] ;  /* 0x00000010181a7981 */ /* 0x000164000c1e1100 */
.L_x_41:
[----:B------:R-:W-:Y:S05]  /*2d40*/  BSYNC B1 ;  /* 0x0000000000017941 */ /* 0x000fea0003800000 */
.L_x_40:
[----:B-----5:R-:W-:Y:S01]  /*2d50*/  LOP3.LUT R26, R26, 0xff, RZ, 0xc0, !PT ;  /* 0x000000ff1a1a7812 */ /* 0x020fe200078ec0ff */
[----:B------:R-:W-:Y:S01]  /*2d60*/  BSSY B1, `(.L_x_42) ;  /* 0x000000b000017945 */ /* 0x000fe20003800000 */
[----:B------:R-:W-:Y:S02]  /*2d70*/  ISETP.LT.OR P2, PT, R29, 0x2, !P0 ;  /* 0x000000021d00780c */ /* 0x000fe40004741670 */
[----:B------:R-:W-:-:S05]  /*2d80*/  F2FP.F16.E4M3.UNPACK_B R26, R26 ;  /* 0x0000001aff1a723e */ /* 0x000fca00020006ff */
[----:B------:R-:W-:-:S05]  /*2d90*/  HADD2.F32 R27, -RZ, R26.H0_H0 ;  /* 0x2000001aff1b7230 */ /* 0x000fca0000004100 */
[----:B------:R-:W-:-:S04]  /*2da0*/  FMUL R26, R27, R12 ;  /* 0x0000000c1b1a7220 */ /* 0x000fc80000400000 */
[----:B--2---:R-:W-:-:S05]  /*2db0*/  FFMA R26, R83, R7, R26 ;  /* 0x00000007531a7223 */ /* 0x004fca000000001a */
[----:B------:R-:W-:Y:S02]  /*2dc0*/  F2FP.SATFINITE.E4M3.F32.PACK_AB_MERGE_C R27, RZ, R26, RZ ;  /* 0x0000001aff1b723e */ /* 0x000fe400048070ff */
[----:B------:R-:W-:-:S03]  /*2dd0*/  PRMT R26, RZ, 0x7610, R26 ;  /* 0x00007610ff1a7816 */ /* 0x000fc6000000001a */
[----:B------:R1:W-:Y:S01]  /*2de0*/  @!P3 STG.E.U8 desc[UR16][R16.64], R27 ;  /* 0x0000001b1000b986 */ /* 0x0003e2000c101110 */
[----:B------:R-:W-:Y:S05]  /*2df0*/  @P2 BRA `(.L_x_43) ;  /* 0x0000000000042947 */ /* 0x000fea0003800000 */
[----:B------:R2:W5:Y:S02]  /*2e00*/  LDG.E.U8 R26, desc[UR16][R24.64+0x1] ;  /* 0x00000110181a7981 */ /* 0x000564000c1e1100 */
.L_x_43:
[----:B------:R-:W-:Y:S05]  /*2e10*/  BSYNC B1 ;  /* 0x0000000000017941 */ /* 0x000fea0003800000 */
.L_x_42:
[----:B-----5:R-:W-:Y:S01]  /*2e20*/  LOP3.LUT R26, R26, 0xff, RZ, 0xc0, !PT ;  /* 0x000000ff1a1a7812 */ /* 0x020fe200078ec0ff */
[----:B------:R-:W-:Y:S01]  /*2e30*/  BSSY B1, `(.L_x_44) ;  /* 0x0000013000017945 */ /* 0x000fe20003800000 */
[----:B------:R-:W-:Y:S02]  /*2e40*/  IADD3 R33, P1, R35, 0x8, RZ ;  /* 0x0000000823217810 */ /* 0x000fe40007f3e0ff */
[----:B------:R-:W-:-:S05]  /*2e50*/  F2FP.F16.E4M3.UNPACK_B R26, R26 ;  /* 0x0000001aff1a723e */ /* 0x000fca00020006ff */
[----:B-1----:R-:W-:Y:S02]  /*2e60*/  HADD2.F32 R27, -RZ, R26.H0_H0 ;  /* 0x2000001aff1b7230 */ /* 0x002fe40000004100 */
[----:B------:R-:W-:Y:S01]  /*2e70*/  IMAD.X R26, RZ, RZ, R19, P1 ;  /* 0x000000ffff1a7224 */ /* 0x000fe200008e0613 */
[----:B------:R-:W-:Y:S02]  /*2e80*/  ISETP.GE.AND P1, PT, R30, 0x9, PT ;  /* 0x000000091e00780c */ /* 0x000fe40003f26270 */
[----:B------:R-:W-:Y:S01]  /*2e90*/  FMUL R31, R27, R12 ;  /* 0x0000000c1b1f7220 */ /* 0x000fe20000400000 */
[----:B------:R-:W-:Y:S01]  /*2ea0*/  IMAD R32, R26, UR6, RZ ;  /* 0x000000061a207c24 */ /* 0x000fe2000f8e02ff */
[----:B------:R-:W-:Y:S01]  /*2eb0*/  ISETP.LT.OR P5, PT, R29, 0x1, !P1 ;  /* 0x000000011d00780c */ /* 0x000fe20004fa1670 */
[----:B------:R-:W-:-:S04]  /*2ec0*/  IMAD.WIDE.U32 R26, R33, UR6, R20 ;  /* 0x00000006211a7c25 */ /* 0x000fc8000f8e0014 */
[----:B------:R-:W-:Y:S01]  /*2ed0*/  FFMA R31, R84, R7, R31 ;  /* 0x00000007541f7223 */ /* 0x000fe2000000001f */
[----:B------:R-:W-:Y:S01]  /*2ee0*/  IMAD R33, R33, UR7, R32 ;  /* 0x0000000721217c24 */ /* 0x000fe2000f8e0220 */
[----:B------:R-:W-:-:S03]  /*2ef0*/  IADD3 R26, P3, R26, UR10, RZ ;  /* 0x0000000a1a1a7c10 */ /* 0x000fc6000ff7e0ff */
[----:B------:R-:W-:Y:S02]  /*2f00*/  F2FP.SATFINITE.E4M3.F32.PACK_AB_MERGE_C R37, RZ, R31, RZ ;  /* 0x0000001fff25723e */ /* 0x000fe400048070ff */
[----:B------:R-:W-:Y:S02]  /*2f10*/  IADD3.X R27, R27, UR11, R33, P3, !PT ;  /* 0x0000000b1b1b7c10 */ /* 0x000fe40009ffe421 */
[----:B------:R-:W-:Y:S01]  /*2f20*/  PRMT R31, RZ, 0x7610, R31 ;  /* 0x00007610ff1f7816 */ /* 0x000fe2000000001f */
[----:B------:R1:W-:Y:S01]  /*2f30*/  @!P2 STG.E.U8 desc[UR16][R16.64+0x1], R37 ;  /* 0x000001251000a986 */ /* 0x0003e2000c101110 */
[----:B------:R-:W-:Y:S05]  /*2f40*/  @P5 BRA `(.L_x_45) ;  /* 0x0000000000045947 */ /* 0x000fea0003800000 */
[----:B------:R3:W5:Y:S02]  /*2f50*/  LDG.E.U8 R31, desc[UR16][R26.64] ;  /* 0x000000101a1f7981 */ /* 0x000764000c1e1100 */
.L_x_45:
[----:B------:R-:W-:Y:S05]  /*2f60*/  BSYNC B1 ;  /* 0x0000000000017941 */ /* 0x000fea0003800000 */
.L_x_44:
[----:B-----5:R-:W-:Y:S01]  /*2f70*/  LOP3.LUT R31, R31, 0xff, RZ, 0xc0, !PT ;  /* 0x000000ff1f1f7812 */ /* 0x020fe200078ec0ff */
[----:B------:R-:W-:Y:S01]  /*2f80*/  BSSY B1, `(.L_x_46) ;  /* 0x000000b000017945 */ /* 0x000fe20003800000 */
[----:B------:R-:W-:Y:S02]  /*2f90*/  ISETP.LT.OR P2, PT, R29, 0x2, !P1 ;  /* 0x000000021d00780c */ /* 0x000fe40004f41670 */
[----:B------:R-:W-:-:S05]  /*2fa0*/  F2FP.F16.E4M3.UNPACK_B R31, R31 ;  /* 0x0000001fff1f723e */ /* 0x000fca00020006ff */
[----:B------:R-:W-:-:S05]  /*2fb0*/  HADD2.F32 R31, -RZ, R31.H0_H0 ;  /* 0x2000001fff1f7230 */ /* 0x000fca0000004100 */
[----:B------:R-:W-:Y:S01]  /*2fc0*/  FMUL R32, R31, R12 ;  /* 0x0000000c1f207220 */ /* 0x000fe20000400000 */
[----:B------:R-:W-:-:S03]  /*2fd0*/  PRMT R31, RZ, 0x7610, R31 ;  /* 0x00007610ff1f7816 */ /* 0x000fc6000000001f */
[----:B------:R-:W-:-:S05]  /*2fe0*/  FFMA R32, R81, R7, R32 ;  /* 0x0000000751207223 */ /* 0x000fca0000000020 */
[----:B------:R-:W-:-:S05]  /*2ff0*/  F2FP.SATFINITE.E4M3.F32.PACK_AB_MERGE_C R33, RZ, R32, RZ ;  /* 0x00000020ff21723e */ /* 0x000fca00048070ff */
[----:B------:R4:W-:Y:S01]  /*3000*/  @!P5 STG.E.U8 desc[UR16][R14.64], R33 ;  /* 0x000000210e00d986 */ /* 0x0009e2000c101110 */
[----:B------:R-:W-:Y:S05]  /*3010*/  @P2 BRA `(.L_x_47) ;  /* 0x0000000000042947 */ /* 0x000fea0003800000 */
[----:B------:R0:W5:Y:S02]  /*3020*/  LDG.E.U8 R31, desc[UR16][R26.64+0x1] ;  /* 0x000001101a1f7981 */ /* 0x000164000c1e1100 */
.L_x_47:
[----:B------:R-:W-:Y:S05]  /*3030*/  BSYNC B1 ;  /* 0x0000000000017941 */ /* 0x000fea0003800000 */
.L_x_46:
[----:B-----5:R-:W-:Y:S01]  /*3040*/  LOP3.LUT R31, R31, 0xff, RZ, 0xc0, !PT ;  /* 0x000000ff1f1f7812 */ /* 0x020fe200078ec0ff */
[----:B------:R-:W-:Y:S01]  /*3050*/  BSSY B1, `(.L_x_48) ;  /* 0x000000b000017945 */ /* 0x000fe20003800000 */
[----:B------:R-:W-:Y:S02]  /*3060*/  ISETP.LT.OR P3, PT, R29, 0x9, !P0 ;  /* 0x000000091d00780c */ /* 0x000fe40004761670 */
[----:B------:R-:W-:-:S05]  /*3070*/  F2FP.F16.E4M3.UNPACK_B R31, R31 ;  /* 0x0000001fff1f723e */ /* 0x000fca00020006ff */
[----:B------:R-:W-:-:S05]  /*3080*/  HADD2.F32 R31, -RZ, R31.H0_H0 ;  /* 0x2000001fff1f7230 */ /* 0x000fca0000004100 */
[----:B------:R-:W-:-:S04]  /*3090*/  FMUL R31, R31, R12 ;  /* 0x0000000c1f1f7220 */ /* 0x000fc80000400000 */
[----:B------:R-:W-:-:S05]  /*30a0*/  FFMA R31, R82, R7, R31 ;  /* 0x00000007521f7223 */ /* 0x000fca000000001f */
[----:B----4-:R-:W-:Y:S02]  /*30b0*/  F2FP.SATFINITE.E4M3.F32.PACK_AB_MERGE_C R33, RZ, R31, RZ ;  /* 0x0000001fff21723e */ /* 0x010fe400048070ff */
[----:B------:R-:W-:-:S03]  /*30c0*/  PRMT R31, RZ, 0x7610, R31 ;  /* 0x00007610ff1f7816 */ /* 0x000fc6000000001f */
[----:B------:R4:W-:Y:S01]  /*30d0*/  @!P2 STG.E.U8 desc[UR16][R14.64+0x1], R33 ;  /* 0x000001210e00a986 */ /* 0x0009e2000c101110 */
[----:B------:R-:W-:Y:S05]  /*30e0*/  @P3 BRA `(.L_x_49) ;  /* 0x0000000000043947 */ /* 0x000fea0003800000 */
[----:B------:R0:W5:Y:S02]  /*30f0*/  LDG.E.U8 R31, desc[UR16][R24.64+0x8] ;  /* 0x00000810181f7981 */ /* 0x000164000c1e1100 */
.L_x_49:
[----:B------:R-:W-:Y:S05]  /*3100*/  BSYNC B1 ;  /* 0x0000000000017941 */ /* 0x000fea0003800000 */
.L_x_48:
        /* <DEDUP_REMOVED lines=8> */
[----:B----4-:R-:W-:-:S05]  /*3190*/  F2FP.SATFINITE.E4M3.F32.PACK_AB_MERGE_C R33, RZ, R32, RZ ;  /* 0x00000020ff21723e */ /* 0x010fca00048070ff */
[----:B------:R4:W-:Y:S01]  /*31a0*/  @!P3 STG.E.U8 desc[UR16][R16.64+0x8], R33 ;  /* 0x000008211000b986 */ /* 0x0009e2000c101110 */
[----:B------:R-:W-:Y:S05]  /*31b0*/  @P2 BRA `(.L_x_51) ;  /* 0x0000000000042947 */ /* 0x000fea0003800000 */
[----:B------:R0:W5:Y:S02]  /*31c0*/  LDG.E.U8 R31, desc[UR16][R24.64+0x9] ;  /* 0x00000910181f7981 */ /* 0x000164000c1e1100 */
.L_x_51:
[----:B------:R-:W-:Y:S05]  /*31d0*/  BSYNC B1 ;  /* 0x0000000000017941 */ /* 0x000fea0003800000 */
.L_x_50:
        /* <DEDUP_REMOVED lines=12> */
.L_x_53:
[----:B------:R-:W-:Y:S05]  /*32a0*/  BSYNC B1 ;  /* 0x0000000000017941 */ /* 0x000fea0003800000 */
.L_x_52:
        /* <DEDUP_REMOVED lines=12> */
.L_x_55:
[----:B------:R-:W-:Y:S05]  /*3370*/  BSYNC B1 ;  /* 0x0000000000017941 */ /* 0x000fea0003800000 */
.L_x_54:
        /* <DEDUP_REMOVED lines=12> */
.L_x_57:
[----:B------:R-:W-:Y:S05]  /*3440*/  BSYNC B1 ;  /* 0x0000000000017941 */ /* 0x000fea0003800000 */
.L_x_56:
        /* <DEDUP_REMOVED lines=12> */
.L_x_59:
[----:B------:R-:W-:Y:S05]  /*3510*/  BSYNC B1 ;  /* 0x0000000000017941 */ /* 0x000fea0003800000 */
.L_x_58:
        /* <DEDUP_REMOVED lines=12> */
.L_x_61:
[----:B------:R-:W-:Y:S05]  /*35e0*/  BSYNC B1 ;  /* 0x0000000000017941 */ /* 0x000fea0003800000 */
.L_x_60:
        /* <DEDUP_REMOVED lines=12> */
.L_x_63:
[----:B------:R-:W-:Y:S05]  /*36b0*/  BSYNC B1 ;  /* 0x0000000000017941 */ /* 0x000fea0003800000 */
.L_x_62:
        /* <DEDUP_REMOVED lines=12> */
.L_x_65:
[----:B------:R-:W-:Y:S05]  /*3780*/  BSYNC B1 ;  /* 0x0000000000017941 */ /* 0x000fea0003800000 */
.L_x_64:
        /* <DEDUP_REMOVED lines=12> */
.L_x_67:
[----:B------:R-:W-:Y:S05]  /*3850*/  BSYNC B1 ;  /* 0x0000000000017941 */ /* 0x000fea0003800000 */
.L_x_66:
[----:B-----5:R-:W-:Y:S01]  /*3860*/  LOP3.LUT R31, R31, 0xff, RZ, 0xc0, !PT ;  /* 0x000000ff1f1f7812 */ /* 0x020fe200078ec0ff */
[----:B------:R-:W-:Y:S01]  /*3870*/  BSSY B1, `(.L_x_68) ;  /* 0x000000b000017945 */ /* 0x000fe20003800000 */
[----:B------:R-:W-:Y:S02]  /*3880*/  ISETP.LT.OR P2, PT, R29, 0x19, !P1 ;  /* 0x000000191d00780c */ /* 0x000fe40004f41670 */
[----:B------:R-:W-:Y:S02]  /*3890*/  F2FP.F16.E4M3.UNPACK_B R31, R31 ;  /* 0x0000001fff1f723e */ /* 0x000fe400020006ff */
[----:B0-2---:R-:W-:-:S03]  /*38a0*/  PRMT R24, RZ, 0x7610, R24 ;  /* 0x00007610ff187816 */ /* 0x005fc60000000018 */
[----:B------:R-:W-:-:S05]  /*38b0*/  HADD2.F32 R31, -RZ, R31.H0_H0 ;  /* 0x2000001fff1f7230 */ /* 0x000fca0000004100 */
[----:B------:R-:W-:-:S04]  /*38c0*/  FMUL R31, R31, R12 ;  /* 0x0000000c1f1f7220 */ /* 0x000fc80000400000 */
[----:B------:R-:W-:-:S05]  /*38d0*/  FFMA R31, R72, R7, R31 ;  /* 0x00000007481f7223 */ /* 0x000fca000000001f */
[----:B------:R-:W-:-:S05]  /*38e0*/  F2FP.SATFINITE.E4M3.F32.PACK_AB_MERGE_C R31, RZ, R31, RZ ;  /* 0x0000001fff1f723e */ /* 0x000fca00048070ff */
[----:B------:R0:W-:Y:S01]  /*38f0*/  @!P0 STG.E.U8 desc[UR16][R16.64+0x19], R31 ;  /* 0x0000191f10008986 */ /* 0x0001e2000c101110 */
[----:B------:R-:W-:Y:S05]  /*3900*/  @P2 BRA `(.L_x_69) ;  /* 0x0000000000042947 */ /* 0x000fea0003800000 */
[----:B------:R2:W5:Y:S02]  /*3910*/  LDG.E.U8 R24, desc[UR16][R26.64+0x18] ;  /* 0x000018101a187981 */ /* 0x000564000c1e1100 */
.L_x_69:
[----:B------:R-:W-:Y:S05]  /*3920*/  BSYNC B1 ;  /* 0x0000000000017941 */ /* 0x000fea0003800000 */
.L_x_68:
[----:B-----5:R-:W-:Y:S01]  /*3930*/  LOP3.LUT R24, R24, 0xff, RZ, 0xc0, !PT ;  /* 0x000000ff18187812 */ /* 0x020fe200078ec0ff */
[----:B------:R-:W-:Y:S01]  /*3940*/  BSSY B1, `(.L_x_70) ;  /* 0x000000b000017945 */ /* 0x000fe20003800000 */
[----:B------:R-:W-:Y:S02]  /*3950*/  ISETP.LT.OR P1, PT, R29, 0x1a, !P1 ;  /* 0x0000001a1d00780c */ /* 0x000fe40004f21670 */
[----:B------:R-:W-:-:S05]  /*3960*/  F2FP.F16.E4M3.UNPACK_B R24, R24 ;  /* 0x00000018ff18723e */ /* 0x000fca00020006ff */
[----:B01--4-:R-:W-:-:S05]  /*3970*/  HADD2.F32 R17, -RZ, R24.H0_H0 ;  /* 0x20000018ff117230 */ /* 0x013fca0000004100 */
[----:B------:R-:W-:-:S04]  /*3980*/  FMUL R16, R17, R12 ;  /* 0x0000000c11107220 */ /* 0x000fc80000400000 */
[----:B------:R-:W-:-:S05]  /*3990*/  FFMA R16, R69, R7, R16 ;  /* 0x0000000745107223 */ /* 0x000fca0000000010 */
[----:B------:R-:W-:Y:S02]  /*39a0*/  F2FP.SATFINITE.E4M3.F32.PACK_AB_MERGE_C R17, RZ, R16, RZ ;  /* 0x00000010ff11723e */ /* 0x000fe400048070ff */
[----:B------:R-:W-:-:S03]  /*39b0*/  PRMT R16, RZ, 0x7610, R16 ;  /* 0x00007610ff107816 */ /* 0x000fc60000000010 */
[----:B------:R0:W-:Y:S01]  /*39c0*/  @!P2 STG.E.U8 desc[UR16][R14.64+0x18], R17 ;  /* 0x000018110e00a986 */ /* 0x0001e2000c101110 */
[----:B------:R-:W-:Y:S05]  /*39d0*/  @P1 BRA `(.L_x_71) ;  /* 0x0000000000041947 */ /* 0x000fea0003800000 */
[----:B------:R1:W5:Y:S02]  /*39e0*/  LDG.E.U8 R16, desc[UR16][R26.64+0x19] ;  /* 0x000019101a107981 */ /* 0x000364000c1e1100 */
.L_x_71:
[----:B------:R-:W-:Y:S05]  /*39f0*/  BSYNC B1 ;  /* 0x0000000000017941 */ /* 0x000fea0003800000 */
.L_x_70:
[----:B-----5:R-:W-:Y:S01]  /*3a00*/  LOP3.LUT R16, R16, 0xff, RZ, 0xc0, !PT ;  /* 0x000000ff10107812 */ /* 0x020fe200078ec0ff */
[----:B------:R-:W-:Y:S01]  /*3a10*/  BSSY B1, `(.L_x_72) ;  /* 0x0000013000017945 */ /* 0x000fe20003800000 */
[----:B-123--:R-:W-:Y:S02]  /*3a20*/  IADD3 R27, P0, R35, 0x80, RZ ;  /* 0x00000080231b7810 */ /* 0x00efe40007f1e0ff */
[----:B------:R-:W-:-:S05]  /*3a30*/  F2FP.F16.E4M3.UNPACK_B R16, R16 ;  /* 0x00000010ff10723e */ /* 0x000fca00020006ff */
[----:B0-----:R-:W-:Y:S02]  /*3a40*/  HADD2.F32 R17, -RZ, R16.H0_H0 ;  /* 0x20000010ff117230 */ /* 0x001fe40000004100 */
        /* <DEDUP_REMOVED lines=15> */
.L_x_73:
[----:B------:R-:W-:Y:S05]  /*3b40*/  BSYNC B1 ;  /* 0x0000000000017941 */ /* 0x000fea0003800000 */
.L_x_72:
[----:B-----5:R-:W-:Y:S01]  /*3b50*/  LOP3.LUT R24, R24, 0xff, RZ, 0xc0, !PT ;  /* 0x000000ff18187812 */ /* 0x020fe200078ec0ff */
[----:B------:R-:W-:Y:S01]  /*3b60*/  BSSY B1, `(.L_x_74) ;  /* 0x000000b000017945 */ /* 0x000fe20003800000 */
[----:B------:R-:W-:Y:S02]  /*3b70*/  ISETP.LT.OR P2, PT, R29, 0x2, !P0 ;  /* 0x000000021d00780c */ /* 0x000fe40004741670 */
[----:B------:R-:W-:-:S05]  /*3b80*/  F2FP.F16.E4M3.UNPACK_B R24, R24 ;  /* 0x00000018ff18723e */ /* 0x000fca00020006ff */
[----:B0-----:R-:W-:-:S05]  /*3b90*/  HADD2.F32 R15, -RZ, R24.H0_H0 ;  /* 0x20000018ff0f7230 */ /* 0x001fca0000004100 */
[----:B------:R-:W-:-:S04]  /*3ba0*/  FMUL R14, R15, R12 ;  /* 0x0000000c0f0e7220 */ /* 0x000fc80000400000 */
[----:B------:R-:W-:-:S05]  /*3bb0*/  FFMA R14, R67, R7, R14 ;  /* 0x00000007430e7223 */ /* 0x000fca000000000e */
[----:B------:R-:W-:Y:S02]  /*3bc0*/  F2FP.SATFINITE.E4M3.F32.PACK_AB_MERGE_C R15, RZ, R14, RZ ;  /* 0x0000000eff0f723e */ /* 0x000fe400048070ff */
[----:B------:R-:W-:-:S03]  /*3bd0*/  PRMT R14, RZ, 0x7610, R14 ;  /* 0x00007610ff0e7816 */ /* 0x000fc6000000000e */
[----:B------:R0:W-:Y:S01]  /*3be0*/  @!P3 STG.E.U8 desc[UR16][R8.64], R15 ;  /* 0x0000000f0800b986 */ /* 0x0001e2000c101110 */
[----:B------:R-:W-:Y:S05]  /*3bf0*/  @P2 BRA `(.L_x_75) ;  /* 0x0000000000042947 */ /* 0x000fea0003800000 */
[----:B------:R2:W5:Y:S02]  /*3c00*/  LDG.E.U8 R14, desc[UR16][R16.64+0x1] ;  /* 0x00000110100e7981 */ /* 0x000564000c1e1100 */
.L_x_75:
[----:B------:R-:W-:Y:S05]  /*3c10*/  BSYNC B1 ;  /* 0x0000000000017941 */ /* 0x000fea0003800000 */
.L_x_74:
[----:B-----5:R-:W-:Y:S01]  /*3c20*/  LOP3.LUT R14, R14, 0xff, RZ, 0xc0, !PT ;  /* 0x000000ff0e0e7812 */ /* 0x020fe200078ec0ff */
[----:B------:R-:W-:Y:S01]  /*3c30*/  BSSY B1, `(.L_x_76) ;  /* 0x0000013000017945 */ /* 0x000fe20003800000 */
[----:B------:R-:W-:Y:S02]  /*3c40*/  IADD3 R25, P1, R35, 0x88, RZ ;  /* 0x0000008823197810 */ /* 0x000fe40007f3e0ff */
[----:B------:R-:W-:-:S03]  /*3c50*/  F2FP.F16.E4M3.UNPACK_B R14, R14 ;  /* 0x0000000eff0e723e */ /* 0x000fc600020006ff */
[----:B------:R-:W-:Y:S01]  /*3c60*/  IMAD.X R18, RZ, RZ, R19, P1 ;  /* 0x000000ffff127224 */ /* 0x000fe200008e0613 */
[----:B------:R-:W-:Y:S01]  /*3c70*/  ISETP.GE.AND P1, PT, R30, 0x89, PT ;  /* 0x000000891e00780c */ /* 0x000fe20003f26270 */
[----:B0-----:R-:W-:Y:S02]  /*3c80*/  HADD2.F32 R15, -RZ, R14.H0_H0 ;  /* 0x2000000eff0f7230 */ /* 0x001fe40000004100 */
[----:B------:R-:W-:Y:S01]  /*3c90*/  IMAD R18, R18, UR6, RZ ;  /* 0x0000000612127c24 */ /* 0x000fe2000f8e02ff */
[----:B------:R-:W-:Y:S01]  /*3ca0*/  ISETP.LT.OR P5, PT, R29, 0x1, !P1 ;  /* 0x000000011d00780c */ /* 0x000fe20004fa1670 */
[----:B------:R-:W-:-:S04]  /*3cb0*/  IMAD.WIDE.U32 R20, R25, UR6, R20 ;  /* 0x0000000619147c25 */ /* 0x000fc8000f8e0014 */
[----:B------:R-:W-:Y:S01]  /*3cc0*/  FMUL R15, R15, R12 ;  /* 0x0000000c0f0f7220 */ /* 0x000fe20000400000 */
[----:B------:R-:W-:-:S03]  /*3cd0*/  IMAD R25, R25, UR7, R18 ;  /* 0x0000000719197c24 */ /* 0x000fc6000f8e0212 */
[----:B------:R-:W-:Y:S01]  /*3ce0*/  FFMA R15, R68, R7, R15 ;  /* 0x00000007440f7223 */ /* 0x000fe2000000000f */
[----:B------:R-:W-:Y:S02]  /*3cf0*/  IADD3 R14, P3, R20, UR10, RZ ;  /* 0x0000000a140e7c10 */ /* 0x000fe4000ff7e0ff */
[----:B------:R-:W-:Y:S02]  /*3d00*/  PRMT R18, RZ, 0x7610, R18 ;  /* 0x00007610ff127816 */ /* 0x000fe40000000012 */
[----:B------:R-:W-:Y:S02]  /*3d10*/  F2FP.SATFINITE.E4M3.F32.PACK_AB_MERGE_C R19, RZ, R15, RZ ;  /* 0x0000000fff13723e */ /* 0x000fe400048070ff */
[----:B------:R-:W-:-:S03]  /*3d20*/  IADD3.X R15, R21, UR11, R25, P3, !PT ;  /* 0x0000000b150f7c10 */ /* 0x000fc60009ffe419 */
[----:B------:R0:W-:Y:S01]  /*3d30*/  @!P2 STG.E.U8 desc[UR16][R8.64+0x1], R19 ;  /* 0x000001130800a986 */ /* 0x0001e2000c101110 */
[----:B------:R-:W-:Y:S05]  /*3d40*/  @P5 BRA `(.L_x_77) ;  /* 0x0000000000045947 */ /* 0x000fea0003800000 */
[----:B------:R3:W5:Y:S02]  /*3d50*/  LDG.E.U8 R18, desc[UR16][R14.64] ;  /* 0x000000100e127981 */ /* 0x000764000c1e1100 */
.L_x_77:
[----:B------:R-:W-:Y:S05]  /*3d60*/  BSYNC B1 ;  /* 0x0000000000017941 */ /* 0x000fea0003800000 */
.L_x_76:
        /* <DEDUP_REMOVED lines=12> */
.L_x_79:
[----:B------:R-:W-:Y:S05]  /*3e30*/  BSYNC B1 ;  /* 0x0000000000017941 */ /* 0x000fea0003800000 */
.L_x_78:
[----:B-----5:R-:W-:Y:S01]  /*3e40*/  LOP3.LUT R18, R18, 0xff, RZ, 0xc0, !PT ;  /* 0x000000ff12127812 */ /* 0x020fe200078ec0ff */
[----:B------:R-:W-:Y:S01]  /*3e50*/  BSSY B1, `(.L_x_80) ;  /* 0x000000b000017945 */ /* 0x000fe20003800000 */
[----:B------:R-:W-:Y:S02]  /*3e60*/  ISETP.LT.OR P3, PT, R29, 0x9, !P0 ;  /* 0x000000091d00780c */ /* 0x000fe40004761670 */
[----:B------:R-:W-:-:S05]  /*3e70*/  F2FP.F16.E4M3.UNPACK_B R18, R18 ;  /* 0x00000012ff12723e */ /* 0x000fca00020006ff */
[----:B0-----:R-:W-:Y:S01]  /*3e80*/  HADD2.F32 R19, -RZ, R18.H0_H0 ;  /* 0x20000012ff137230 */ /* 0x001fe20000004100 */
[----:B------:R-:W-:-:S04]  /*3e90*/  PRMT R18, RZ, 0x7610, R18 ;  /* 0x00007610ff127816 */ /* 0x000fc80000000012 */
[----:B------:R-:W-:-:S04]  /*3ea0*/  FMUL R19, R19, R12 ;  /* 0x0000000c13137220 */ /* 0x000fc80000400000 */
[----:B------:R-:W-:-:S05]  /*3eb0*/  FFMA R19, R66, R7, R19 ;  /* 0x0000000742137223 */ /* 0x000fca0000000013 */
[----:B------:R-:W-:-:S05]  /*3ec0*/  F2FP.SATFINITE.E4M3.F32.PACK_AB_MERGE_C R19, RZ, R19, RZ ;  /* 0x00000013ff13723e */ /* 0x000fca00048070ff */
[----:B------:R0:W-:Y:S01]  /*3ed0*/  @!P2 STG.E.U8 desc[UR16][R10.64+0x1], R19 ;  /* 0x000001130a00a986 */ /* 0x0001e2000c101110 */
[----:B------:R-:W-:Y:S05]  /*3ee0*/  @P3 BRA `(.L_x_81) ;  /* 0x0000000000043947 */ /* 0x000fea0003800000 */
[----:B------:R0:W5:Y:S02]  /*3ef0*/  LDG.E.U8 R18, desc[UR16][R16.64+0x8] ;  /* 0x0000081010127981 */ /* 0x000164000c1e1100 */
.L_x_81:
[----:B------:R-:W-:Y:S05]  /*3f00*/  BSYNC B1 ;  /* 0x0000000000017941 */ /* 0x000fea0003800000 */
.L_x_80:
        /* <DEDUP_REMOVED lines=12> */
.L_x_83:
[----:B------:R-:W-:Y:S05]  /*3fd0*/  BSYNC B1 ;  /* 0x0000000000017941 */ /* 0x000fea0003800000 */
.L_x_82:
        /* <DEDUP_REMOVED lines=12> */
.L_x_85:
[----:B------:R-:W-:Y:S05]  /*40a0*/  BSYNC B1 ;  /* 0x0000000000017941 */ /* 0x000fea0003800000 */
.L_x_84:
        /* <DEDUP_REMOVED lines=12> */
.L_x_87:
[----:B------:R-:W-:Y:S05]  /*4170*/  BSYNC B1 ;  /* 0x0000000000017941 */ /* 0x000fea0003800000 */
.L_x_86:
        /* <DEDUP_REMOVED lines=12> */
.L_x_89:
[----:B------:R-:W-:Y:S05]  /*4240*/  BSYNC B1 ;  /* 0x0000000000017941 */ /* 0x000fea0003800000 */
.L_x_88:
        /* <DEDUP_REMOVED lines=12> */
.L_x_91:
[----:B------:R-:W-:Y:S05]  /*4310*/  BSYNC B1 ;  /* 0x0000000000017941 */ /* 0x000fea0003800000 */
.L_x_90:
        /* <DEDUP_REMOVED lines=12> */
.L_x_93:
[----:B------:R-:W-:Y:S05]  /*43e0*/  BSYNC B1 ;  /* 0x0000000000017941 */ /* 0x000fea0003800000 */
.L_x_92:
        /* <DEDUP_REMOVED lines=12> */
.L_x_95:
[----:B------:R-:W-:Y:S05]  /*44b0*/  BSYNC B1 ;  /* 0x0000000000017941 */ /* 0x000fea0003800000 */
.L_x_94:
        /* <DEDUP_REMOVED lines=12> */
.L_x_97:
[----:B------:R-:W-:Y:S05]  /*4580*/  BSYNC B1 ;  /* 0x0000000000017941 */ /* 0x000fea0003800000 */
.L_x_96:
        /* <DEDUP_REMOVED lines=12> */
.L_x_99:
[----:B------:R-:W-:Y:S05]  /*4650*/  BSYNC B1 ;  /* 0x0000000000017941 */ /* 0x000fea0003800000 */
.L_x_98:
[----:B-----5:R-:W-:Y:S01]  /*4660*/  LOP3.LUT R18, R18, 0xff, RZ, 0xc0, !PT ;  /* 0x000000ff12127812 */ /* 0x020fe200078ec0ff */
[----:B------:R-:W-:Y:S01]  /*4670*/  BSSY B1, `(.L_x_100) ;  /* 0x000000b000017945 */ /* 0x000fe20003800000 */
[----:B------:R-:W-:Y:S02]  /*4680*/  ISETP.LT.OR P2, PT, R29, 0x19, !P1 ;  /* 0x000000191d00780c */ /* 0x000fe40004f41670 */
[----:B------:R-:W-:Y:S02]  /*4690*/  F2FP.F16.E4M3.UNPACK_B R18, R18 ;  /* 0x00000012ff12723e */ /* 0x000fe400020006ff */
[----:B012---:R-:W-:-:S03]  /*46a0*/  PRMT R16, RZ, 0x7610, R16 ;  /* 0x00007610ff107816 */ /* 0x007fc60000000010 */
[----:B------:R-:W-:-:S05]  /*46b0*/  HADD2.F32 R17, -RZ, R18.H0_H0 ;  /* 0x20000012ff117230 */ /* 0x000fca0000004100 */
[----:B------:R-:W-:-:S04]  /*46c0*/  FMUL R17, R17, R12 ;  /* 0x0000000c11117220 */ /* 0x000fc80000400000 */
[----:B------:R-:W-:-:S05]  /*46d0*/  FFMA R17, R56, R7, R17 ;  /* 0x0000000738117223 */ /* 0x000fca0000000011 */
[----:B------:R-:W-:-:S05]  /*46e0*/  F2FP.SATFINITE.E4M3.F32.PACK_AB_MERGE_C R17, RZ, R17, RZ ;  /* 0x00000011ff11723e */ /* 0x000fca00048070ff */
[----:B------:R0:W-:Y:S01]  /*46f0*/  @!P0 STG.E.U8 desc[UR16][R8.64+0x19], R17 ;  /* 0x0000191108008986 */ /* 0x0001e2000c101110 */
[----:B------:R-:W-:Y:S05]  /*4700*/  @P2 BRA `(.L_x_101) ;  /* 0x0000000000042947 */ /* 0x000fea0003800000 */
[----:B------:R1:W5:Y:S02]  /*4710*/  LDG.E.U8 R16, desc[UR16][R14.64+0x18] ;  /* 0x000018100e107981 */ /* 0x000364000c1e1100 */
.L_x_101:
[----:B------:R-:W-:Y:S05]  /*4720*/  BSYNC B1 ;  /* 0x0000000000017941 */ /* 0x000fea0003800000 */
.L_x_100:
        /* <DEDUP_REMOVED lines=12> */
.L_x_103:
[----:B------:R-:W-:Y:S05]  /*47f0*/  BSYNC B1 ;  /* 0x0000000000017941 */ /* 0x000fea0003800000 */
.L_x_102:
[----:B------:R-:W-:Y:S05]  /*4800*/  @P1 BRA `(.L_x_104) ;  /* 0x0000000800301947 */ /* 0x000fea0003800000 */
[----:B-----5:R-:W-:-:S04]  /*4810*/  LOP3.LUT R8, R8, 0xff, RZ, 0xc0, !PT ;  /* 0x000000ff08087812 */ /* 0x020fc800078ec0ff */
[----:B------:R-:W-:-:S05]  /*4820*/  F2FP.F16.E4M3.UNPACK_B R8, R8 ;  /* 0x00000008ff08723e */ /* 0x000fca00020006ff */
[----:B0-----:R-:W-:-:S05]  /*4830*/  HADD2.F32 R9, -RZ, R8.H0_H0 ;  /* 0x20000008ff097230 */ /* 0x001fca0000004100 */
[----:B------:R-:W-:-:S04]  /*4840*/  FMUL R9, R9, R12 ;  /* 0x0000000c09097220 */ /* 0x000fc80000400000 */
[----:B------:R-:W-:-:S05]  /*4850*/  FFMA R9, R22, R7, R9 ;  /* 0x0000000716097223 */ /* 0x000fca0000000009 */
[----:B------:R-:W-:-:S05]  /*4860*/  F2FP.SATFINITE.E4M3.F32.PACK_AB_MERGE_C R9, RZ, R9, RZ ;  /* 0x00000009ff09723e */ /* 0x000fca00048070ff */
[----:B------:R0:W-:Y:S01]  /*4870*/  STG.E.U8 desc[UR16][R10.64+0x19], R9 ;  /* 0x000019090a007986 */ /* 0x0001e2000c101110 */
[----:B------:R-:W-:Y:S05]  /*4880*/  BRA `(.L_x_104) ;  /* 0x0000000800107947 */ /* 0x000fea0003800000 */
.L_x_39:
[----:B------:R-:W-:Y:S01]  /*4890*/  ISETP.GE.AND P3, PT, R30, 0x1, PT ;  /* 0x000000011e00780c */ /* 0x000fe20003f66270 */
[-C--:B--2---:R-:W-:Y:S01]  /*48a0*/  FMUL R84, R84, R7.reuse ;  /* 0x0000000754547220 */ /* 0x084fe20000400000 */
[----:B------:R-:W-:Y:S01]  /*48b0*/  ISETP.GE.AND P2, PT, R30, 0x9, PT ;  /* 0x000000091e00780c */ /* 0x000fe20003f46270 */
[-C--:B------:R-:W-:Y:S01]  /*48c0*/  FMUL R83, R83, R7.reuse ;  /* 0x0000000753537220 */ /* 0x080fe20000400000 */
[----:B------:R-:W-:Y:S01]  /*48d0*/  ISETP.LT.OR P6, PT, R29, 0x2, !P3 ;  /* 0x000000021d00780c */ /* 0x000fe20005fc1670 */
[-C--:B------:R-:W-:Y:S01]  /*48e0*/  FMUL R81, R81, R7.reuse ;  /* 0x0000000751517220 */ /* 0x080fe20000400000 */
[----:B------:R-:W-:Y:S01]  /*48f0*/  ISETP.LT.OR P5, PT, R29, 0x1, !P3 ;  /* 0x000000011d00780c */ /* 0x000fe20005fa1670 */
[-C--:B------:R-:W-:Y:S01]  /*4900*/  FMUL R82, R82, R7.reuse ;  /* 0x0000000752527220 */ /* 0x080fe20000400000 */
[----:B------:R-:W-:Y:S01]  /*4910*/  F2FP.SATFINITE.E4M3.F32.PACK_AB_MERGE_C R19, RZ, R84, RZ ;  /* 0x00000054ff13723e */ /* 0x000fe200048070ff */
[-C--:B------:R-:W-:Y:S01]  /*4920*/  FMUL R79, R79, R7.reuse ;  /* 0x000000074f4f7220 */ /* 0x080fe20000400000 */
[C---:B------:R-:W-:Y:S01]  /*4930*/  ISETP.LT.OR P0, PT, R29.reuse, 0x1, !P2 ;  /* 0x000000011d00780c */ /* 0x040fe20005701670 */
[-C--:B------:R-:W-:Y:S01]  /*4940*/  FMUL R80, R80, R7.reuse ;  /* 0x0000000750507220 */ /* 0x080fe20000400000 */
[----:B------:R-:W-:Y:S01]  /*4950*/  ISETP.LT.OR P1, PT, R29, 0x2, !P2 ;  /* 0x000000021d00780c */ /* 0x000fe20005721670 */
[----:B------:R-:W-:Y:S01]  /*4960*/  FMUL R77, R77, R7 ;  /* 0x000000074d4d7220 */ /* 0x000fe20000400000 */
[----:B------:R-:W-:Y:S01]  /*4970*/  F2FP.SATFINITE.E4M3.F32.PACK_AB_MERGE_C R83, RZ, R83, RZ ;  /* 0x00000053ff53723e */ /* 0x000fe200048070ff */
[----:B------:R-:W-:Y:S01]  /*4980*/  FMUL R78, R78, R7 ;  /* 0x000000074e4e7220 */ /* 0x000fe20000400000 */
[----:B------:R-:W-:Y:S01]  /*4990*/  F2FP.SATFINITE.E4M3.F32.PACK_AB_MERGE_C R81, RZ, R81, RZ ;  /* 0x00000051ff51723e */ /* 0x000fe200048070ff */
[----:B------:R0:W-:Y:S01]  /*49a0*/  @!P6 STG.E.U8 desc[UR16][R16.64+0x1], R19 ;  /* 0x000001131000e986 */ /* 0x0001e2000c101110 */
[----:B------:R-:W-:Y:S01]  /*49b0*/  ISETP.LT.OR P6, PT, R29, 0x9, !P3 ;  /* 0x000000091d00780c */ /* 0x000fe20005fc1670 */
[----:B------:R-:W-:Y:S01]  /*49c0*/  FMUL R75, R75, R7 ;  /* 0x000000074b4b7220 */ /* 0x000fe20000400000 */
[----:B------:R-:W-:Y:S01]  /*49d0*/  F2FP.SATFINITE.E4M3.F32.PACK_AB_MERGE_C R21, RZ, R82, RZ ;  /* 0x00000052ff15723e */ /* 0x000fe200048070ff */
[----:B------:R-:W-:Y:S01]  /*49e0*/  @!P5 STG.E.U8 desc[UR16][R16.64], R83 ;  /* 0x000000531000d986 */ /* 0x000fe2000c101110 */
[----:B------:R-:W-:Y:S01]  /*49f0*/  F2FP.SATFINITE.E4M3.F32.PACK_AB_MERGE_C R79, RZ, R79, RZ ;  /* 0x0000004fff4f723e */ /* 0x000fe200048070ff */
[-C--:B------:R-:W-:Y:S01]  /*4a00*/  FMUL R76, R76, R7.reuse ;  /* 0x000000074c4c7220 */ /* 0x080fe20000400000 */
[C---:B------:R-:W-:Y:S01]  /*4a10*/  ISETP.LT.OR P5, PT, R29.reuse, 0xa, !P2 ;  /* 0x0000000a1d00780c */ /* 0x040fe200057a1670 */
[----:B------:R-:W-:Y:S01]  /*4a20*/  @!P0 STG.E.U8 desc[UR16][R14.64], R81 ;  /* 0x000000510e008986 */ /* 0x000fe2000c101110 */
[----:B------:R-:W-:Y:S01]  /*4a30*/  ISETP.LT.OR P0, PT, R29, 0xa, !P3 ;  /* 0x0000000a1d00780c */ /* 0x000fe20005f01670 */
[----:B------:R-:W-:Y:S01]  /*4a40*/  FMUL R73, R73, R7 ;  /* 0x0000000749497220 */ /* 0x000fe20000400000 */
[----:B------:R-:W-:Y:S01]  /*4a50*/  F2FP.SATFINITE.E4M3.F32.PACK_AB_MERGE_C R77, RZ, R77, RZ ;  /* 0x0000004dff4d723e */ /* 0x000fe200048070ff */
[----:B------:R1:W-:Y:S01]  /*4a60*/  @!P1 STG.E.U8 desc[UR16][R14.64+0x1], R21 ;  /* 0x000001150e009986 */ /* 0x0003e2000c101110 */
[C---:B------:R-:W-:Y:S01]  /*4a70*/  ISETP.LT.OR P1, PT, R29.reuse, 0x9, !P2 ;  /* 0x000000091d00780c */ /* 0x040fe20005721670 */
[-C--:B------:R-:W-:Y:S01]  /*4a80*/  FMUL R74, R74, R7.reuse ;  /* 0x000000074a4a7220 */ /* 0x080fe20000400000 */
[----:B0-----:R-:W-:Y:S01]  /*4a90*/  F2FP.SATFINITE.E4M3.F32.PACK_AB_MERGE_C R19, RZ, R80, RZ ;  /* 0x00000050ff13723e */ /* 0x001fe200048070ff */
[----:B------:R-:W-:Y:S01]  /*4aa0*/  @!P6 STG.E.U8 desc[UR16][R16.64+0x8], R79 ;  /* 0x0000084f1000e986 */ /* 0x000fe2000c101110 */
[----:B------:R-:W-:Y:S01]  /*4ab0*/  ISETP.LT.OR P6, PT, R29, 0x11, !P3 ;  /* 0x000000111d00780c */ /* 0x000fe20005fc1670 */
[----:B------:R-:W-:Y:S01]  /*4ac0*/  FMUL R71, R71, R7 ;  /* 0x0000000747477220 */ /* 0x000fe20000400000 */
[----:B------:R-:W-:Y:S01]  /*4ad0*/  F2FP.SATFINITE.E4M3.F32.PACK_AB_MERGE_C R75, RZ, R75, RZ ;  /* 0x0000004bff4b723e */ /* 0x000fe200048070ff */
[----:B------:R-:W-:Y:S01]  /*4ae0*/  FMUL R72, R72, R7 ;  /* 0x0000000748487220 */ /* 0x000fe20000400000 */
[----:B------:R-:W-:Y:S01]  /*4af0*/  F2FP.SATFINITE.E4M3.F32.PACK_AB_MERGE_C R73, RZ, R73, RZ ;  /* 0x00000049ff49723e */ /* 0x000fe200048070ff */
[----:B------:R0:W-:Y:S01]  /*4b00*/  @!P0 STG.E.U8 desc[UR16][R16.64+0x9], R19 ;  /* 0x0000091310008986 */ /* 0x0001e2000c101110 */
[----:B------:R-:W-:Y:S01]  /*4b10*/  ISETP.LT.OR P0, PT, R29, 0x12, !P3 ;  /* 0x000000121d00780c */ /* 0x000fe20005f01670 */
[-C--:B------:R-:W-:Y:S01]  /*4b20*/  FMUL R69, R69, R7.reuse ;  /* 0x0000000745457220 */ /* 0x080fe20000400000 */
[----:B-1----:R-:W-:Y:S01]  /*4b30*/  F2FP.SATFINITE.E4M3.F32.PACK_AB_MERGE_C R21, RZ, R78, RZ ;  /* 0x0000004eff15723e */ /* 0x002fe200048070ff */
[----:B------:R-:W-:Y:S01]  /*4b40*/  @!P1 STG.E.U8 desc[UR16][R14.64+0x8], R77 ;  /* 0x0000084d0e009986 */ /* 0x000fe2000c101110 */
[C---:B------:R-:W-:Y:S01]  /*4b50*/  ISETP.LT.OR P1, PT, R29.reuse, 0x11, !P2 ;  /* 0x000000111d00780c */ /* 0x040fe20005721670 */
[----:B------:R-:W-:Y:S01]  /*4b60*/  FMUL R70, R70, R7 ;  /* 0x0000000746467220 */ /* 0x000fe20000400000 */
[----:B------:R-:W-:Y:S01]  /*4b70*/  F2FP.SATFINITE.E4M3.F32.PACK_AB_MERGE_C R71, RZ, R71, RZ ;  /* 0x00000047ff47723e */ /* 0x000fe200048070ff */
[----:B------:R1:W-:Y:S01]  /*4b80*/  @!P5 STG.E.U8 desc[UR16][R14.64+0x9], R21 ;  /* 0x000009150e00d986 */ /* 0x0003e2000c101110 */
[----:B------:R-:W-:Y:S01]  /*4b90*/  ISETP.LT.OR P5, PT, R29, 0x12, !P2 ;  /* 0x000000121d00780c */ /* 0x000fe200057a1670 */
[-C--:B------:R-:W-:Y:S01]  /*4ba0*/  FMUL R67, R67, R7.reuse ;  /* 0x0000000743437220 */ /* 0x080fe20000400000 */
[----:B------:R-:W-:Y:S01]  /*4bb0*/  F2FP.SATFINITE.E4M3.F32.PACK_AB_MERGE_C R25, RZ, R72, RZ ;  /* 0x00000048ff19723e */ /* 0x000fe200048070ff */
[----:B------:R-:W-:Y:S01]  /*4bc0*/  @!P6 STG.E.U8 desc[UR16][R16.64+0x10], R75 ;  /* 0x0000104b1000e986 */ /* 0x000fe2000c101110 */
[C---:B------:R-:W-:Y:S01]  /*4bd0*/  ISETP.LT.OR P6, PT, R29.reuse, 0x19, !P3 ;  /* 0x000000191d00780c */ /* 0x040fe20005fc1670 */
[-C--:B------:R-:W-:Y:S01]  /*4be0*/  FMUL R68, R68, R7.reuse ;  /* 0x0000000744447220 */ /* 0x080fe20000400000 */
[----:B------:R-:W-:Y:S01]  /*4bf0*/  ISETP.LT.OR P3, PT, R29, 0x1a, !P3 ;  /* 0x0000001a1d00780c */ /* 0x000fe20005f61670 */
[-C--:B------:R-:W-:Y:S01]  /*4c00*/  FMUL R65, R65, R7.reuse ;  /* 0x0000000741417220 */ /* 0x080fe20000400000 */
[----:B0-----:R-:W-:Y:S01]  /*4c10*/  F2FP.SATFINITE.E4M3.F32.PACK_AB_MERGE_C R19, RZ, R76, RZ ;  /* 0x0000004cff13723e */ /* 0x001fe200048070ff */
[----:B------:R-:W-:Y:S01]  /*4c20*/  FMUL R66, R66, R7 ;  /* 0x0000000742427220 */ /* 0x000fe20000400000 */
[----:B------:R-:W-:Y:S01]  /*4c30*/  F2FP.SATFINITE.E4M3.F32.PACK_AB_MERGE_C R69, RZ, R69, RZ ;  /* 0x00000045ff45723e */ /* 0x000fe200048070ff */
[----:B------:R-:W-:Y:S01]  /*4c40*/  FMUL R64, R64, R7 ;  /* 0x0000000740407220 */ /* 0x000fe20000400000 */
[----:B-1----:R-:W-:Y:S01]  /*4c50*/  F2FP.SATFINITE.E4M3.F32.PACK_AB_MERGE_C R21, RZ, R74, RZ ;  /* 0x0000004aff15723e */ /* 0x002fe200048070ff */
[----:B------:R0:W-:Y:S01]  /*4c60*/  @!P0 STG.E.U8 desc[UR16][R16.64+0x11], R19 ;  /* 0x0000111310008986 */ /* 0x0001e2000c101110 */
[----:B------:R-:W-:Y:S01]  /*4c70*/  F2FP.SATFINITE.E4M3.F32.PACK_AB_MERGE_C R67, RZ, R67, RZ ;  /* 0x00000043ff43723e */ /* 0x000fe200048070ff */
[-C--:B------:R-:W-:Y:S01]  /*4c80*/  FMUL R63, R63, R7.reuse ;  /* 0x000000073f3f7220 */ /* 0x080fe20000400000 */
[C---:B------:R-:W-:Y:S01]  /*4c90*/  ISETP.GE.AND P0, PT, R30.reuse, 0x89, PT ;  /* 0x000000891e00780c */ /* 0x040fe20003f06270 */
[----:B------:R-:W-:Y:S01]  /*4ca0*/  @!P1 STG.E.U8 desc[UR16][R14.64+0x10], R73 ;  /* 0x000010490e009986 */ /* 0x000fe2000c101110 */
[----:B------:R-:W-:Y:S01]  /*4cb0*/  ISETP.GE.AND P1, PT, R30, 0x81, PT ;  /* 0x000000811e00780c */ /* 0x000fe20003f26270 */
[----:B------:R-:W-:Y:S01]  /*4cc0*/  FMUL R61, R61, R7 ;  /* 0x000000073d3d7220 */ /* 0x000fe20000400000 */
[----:B------:R-:W-:Y:S01]  /*4cd0*/  F2FP.SATFINITE.E4M3.F32.PACK_AB_MERGE_C R65, RZ, R65, RZ ;  /* 0x00000041ff41723e */ /* 0x000fe200048070ff */
[----:B------:R-:W-:Y:S01]  /*4ce0*/  @!P5 STG.E.U8 desc[UR16][R14.64+0x11], R21 ;  /* 0x000011150e00d986 */ /* 0x000fe2000c101110 */
[C---:B------:R-:W-:Y:S01]  /*4cf0*/  ISETP.LT.OR P5, PT, R29.reuse, 0x19, !P2 ;  /* 0x000000191d00780c */ /* 0x040fe200057a1670 */
[-C--:B------:R-:W-:Y:S01]  /*4d00*/  FMUL R62, R62, R7.reuse ;  /* 0x000000073e3e7220 */ /* 0x080fe20000400000 */
[C---:B------:R-:W-:Y:S01]  /*4d10*/  ISETP.LT.OR P2, PT, R29.reuse, 0x1a, !P2 ;  /* 0x0000001a1d00780c */ /* 0x040fe20005741670 */
[----:B------:R-:W-:Y:S01]  /*4d20*/  @!P6 STG.E.U8 desc[UR16][R16.64+0x18], R71 ;  /* 0x000018471000e986 */ /* 0x000fe2000c101110 */
[C---:B------:R-:W-:Y:S01]  /*4d30*/  ISETP.LT.OR P6, PT, R29.reuse, 0x1, !P1 ;  /* 0x000000011d00780c */ /* 0x040fe20004fc1670 */
[-C--:B------:R-:W-:Y:S01]  /*4d40*/  FMUL R60, R60, R7.reuse ;  /* 0x000000073c3c7220 */ /* 0x080fe20000400000 */
[----:B0-----:R-:W-:Y:S01]  /*4d50*/  F2FP.SATFINITE.E4M3.F32.PACK_AB_MERGE_C R19, RZ, R70, RZ ;  /* 0x00000046ff13723e */ /* 0x001fe200048070ff */
[----:B------:R0:W-:Y:S01]  /*4d60*/  @!P3 STG.E.U8 desc[UR16][R16.64+0x19], R25 ;  /* 0x000019191000b986 */ /* 0x0001e2000c101110 */
[----:B------:R-:W-:Y:S01]  /*4d70*/  ISETP.LT.OR P3, PT, R29, 0x2, !P1 ;  /* 0x000000021d00780c */ /* 0x000fe20004f61670 */
[----:B------:R-:W-:Y:S01]  /*4d80*/  FMUL R59, R59, R7 ;  /* 0x000000073b3b7220 */ /* 0x000fe20000400000 */
[----:B------:R-:W-:Y:S01]  /*4d90*/  F2FP.SATFINITE.E4M3.F32.PACK_AB_MERGE_C R63, RZ, R63, RZ ;  /* 0x0000003fff3f723e */ /* 0x000fe200048070ff */
[----:B------:R-:W-:Y:S01]  /*4da0*/  FMUL R57, R57, R7 ;  /* 0x0000000739397220 */ /* 0x000fe20000400000 */
[----:B------:R-:W-:Y:S01]  /*4db0*/  F2FP.SATFINITE.E4M3.F32.PACK_AB_MERGE_C R61, RZ, R61, RZ ;  /* 0x0000003dff3d723e */ /* 0x000fe200048070ff */
[----:B------:R-:W-:Y:S01]  /*4dc0*/  @!P5 STG.E.U8 desc[UR16][R14.64+0x18], R69 ;  /* 0x000018450e00d986 */ /* 0x000fe2000c101110 */
[C---:B------:R-:W-:Y:S01]  /*4dd0*/  ISETP.LT.OR P5, PT, R29.reuse, 0x1, !P0 ;  /* 0x000000011d00780c */ /* 0x040fe200047a1670 */
[----:B------:R-:W-:Y:S01]  /*4de0*/  FMUL R58, R58, R7 ;  /* 0x000000073a3a7220 */ /* 0x000fe20000400000 */
[----:B------:R-:W-:Y:S01]  /*4df0*/  F2FP.SATFINITE.E4M3.F32.PACK_AB_MERGE_C R59, RZ, R59, RZ ;  /* 0x0000003bff3b723e */ /* 0x000fe200048070ff */
[----:B------:R1:W-:Y:S01]  /*4e00*/  @!P2 STG.E.U8 desc[UR16][R14.64+0x19], R19 ;  /* 0x000019130e00a986 */ /* 0x0003e2000c101110 */
[----:B------:R-:W-:Y:S01]  /*4e10*/  ISETP.LT.OR P2, PT, R29, 0xa, !P1 ;  /* 0x0000000a1d00780c */ /* 0x000fe20004f41670 */
[-C--:B------:R-:W-:Y:S01]  /*4e20*/  FMUL R23, R23, R7.reuse ;  /* 0x0000000717177220 */ /* 0x080fe20000400000 */
[----:B0-----:R-:W-:Y:S01]  /*4e30*/  F2FP.SATFINITE.E4M3.F32.PACK_AB_MERGE_C R17, RZ, R68, RZ ;  /* 0x00000044ff11723e */ /* 0x001fe200048070ff */
[----:B------:R-:W-:Y:S01]  /*4e40*/  @!P6 STG.E.U8 desc[UR16][R8.64], R67 ;  /* 0x000000430800e986 */ /* 0x000fe2000c101110 */
[----:B------:R-:W-:Y:S01]  /*4e50*/  ISETP.LT.OR P6, PT, R29, 0x2, !P0 ;  /* 0x000000021d00780c */ /* 0x000fe200047c1670 */
[-C--:B------:R-:W-:Y:S01]  /*4e60*/  FMUL R56, R56, R7.reuse ;  /* 0x0000000738387220 */ /* 0x080fe20000400000 */
[-C--:B------:R-:W-:Y:S01]  /*4e70*/  FMUL R13, R13, R7.reuse ;  /* 0x000000070d0d7220 */ /* 0x080fe20000400000 */
[----:B------:R0:W-:Y:S01]  /*4e80*/  @!P3 STG.E.U8 desc[UR16][R8.64+0x1], R17 ;  /* 0x000001110800b986 */ /* 0x0001e2000c101110 */
[----:B------:R-:W-:Y:S01]  /*4e90*/  ISETP.LT.OR P3, PT, R29, 0x9, !P1 ;  /* 0x000000091d00780c */ /* 0x000fe20004f61670 */
[----:B------:R-:W-:Y:S01]  /*4ea0*/  FMUL R22, R22, R7 ;  /* 0x0000000716167220 */ /* 0x000fe20000400000 */
[----:B------:R-:W-:Y:S01]  /*4eb0*/  F2FP.SATFINITE.E4M3.F32.PACK_AB_MERGE_C R57, RZ, R57, RZ ;  /* 0x00000039ff39723e */ /* 0x000fe200048070ff */
[----:B------:R-:W-:Y:S01]  /*4ec0*/  @!P5 STG.E.U8 desc[UR16][R10.64], R65 ;  /* 0x000000410a00d986 */ /* 0x000fe2000c101110 */
[----:B-1----:R-:W-:-:S02]  /*4ed0*/  F2FP.SATFINITE.E4M3.F32.PACK_AB_MERGE_C R15, RZ, R66, RZ ;  /* 0x00000042ff0f723e */ /* 0x002fc400048070ff */
[C---:B------:R-:W-:Y:S02]  /*4ee0*/  ISETP.LT.OR P5, PT, R29.reuse, 0x9, !P0 ;  /* 0x000000091d00780c */ /* 0x040fe400047a1670 */
[----:B------:R-:W-:Y:S01]  /*4ef0*/  F2FP.SATFINITE.E4M3.F32.PACK_AB_MERGE_C R23, RZ, R23, RZ ;  /* 0x00000017ff17723e */ /* 0x000fe200048070ff */
[----:B------:R1:W-:Y:S01]  /*4f00*/  @!P6 STG.E.U8 desc[UR16][R10.64+0x1], R15 ;  /* 0x0000010f0a00e986 */ /* 0x0003e2000c101110 */
[C---:B------:R-:W-:Y:S02]  /*4f10*/  ISETP.LT.OR P6, PT, R29.reuse, 0xa, !P0 ;  /* 0x0000000a1d00780c */ /* 0x040fe400047c1670 */
[----:B0-----:R-:W-:Y:S01]  /*4f20*/  F2FP.SATFINITE.E4M3.F32.PACK_AB_MERGE_C R17, RZ, R64, RZ ;  /* 0x00000040ff11723e */ /* 0x001fe200048070ff */
[----:B------:R-:W-:Y:S01]  /*4f30*/  @!P3 STG.E.U8 desc[UR16][R8.64+0x8], R63 ;  /* 0x0000083f0800b986 */ /* 0x000fe2000c101110 */
[C---:B------:R-:W-:Y:S02]  /*4f40*/  ISETP.LT.OR P3, PT, R29.reuse, 0x11, !P1 ;  /* 0x000000111d00780c */ /* 0x040fe40004f61670 */
[----:B------:R-:W-:Y:S01]  /*4f50*/  F2FP.SATFINITE.E4M3.F32.PACK_AB_MERGE_C R13, RZ, R13, RZ ;  /* 0x0000000dff0d723e */ /* 0x000fe200048070ff */
[----:B------:R0:W-:Y:S01]  /*4f60*/  @!P2 STG.E.U8 desc[UR16][R8.64+0x9], R17 ;  /* 0x000009110800a986 */ /* 0x0001e2000c101110 */
[----:B------:R-:W-:-:S02]  /*4f70*/  ISETP.LT.OR P2, PT, R29, 0x12, !P1 ;  /* 0x000000121d00780c */ /* 0x000fc40004f41670 */
[----:B------:R-:W-:Y:S01]  /*4f80*/  F2FP.SATFINITE.E4M3.F32.PACK_AB_MERGE_C R19, RZ, R22, RZ ;  /* 0x00000016ff13723e */ /* 0x000fe200048070ff */
[----:B------:R-:W-:Y:S01]  /*4f90*/  @!P5 STG.E.U8 desc[UR16][R10.64+0x8], R61 ;  /* 0x0000083d0a00d986 */ /* 0x000fe2000c101110 */
[----:B-1----:R-:W-:Y:S02]  /*4fa0*/  F2FP.SATFINITE.E4M3.F32.PACK_AB_MERGE_C R15, RZ, R62, RZ ;  /* 0x0000003eff0f723e */ /* 0x002fe400048070ff */
[----:B------:R-:W-:-:S03]  /*4fb0*/  ISETP.LT.OR P5, PT, R29, 0x11, !P0 ;  /* 0x000000111d00780c */ /* 0x000fc600047a1670 */
[----:B------:R1:W-:Y:S01]  /*4fc0*/  @!P6 STG.E.U8 desc[UR16][R10.64+0x9], R15 ;  /* 0x0000090f0a00e986 */ /* 0x0003e2000c101110 */
[C---:B------:R-:W-:Y:S02]  /*4fd0*/  ISETP.LT.OR P6, PT, R29.reuse, 0x12, !P0 ;  /* 0x000000121d00780c */ /* 0x040fe400047c1670 */
[----:B0-----:R-:W-:Y:S01]  /*4fe0*/  F2FP.SATFINITE.E4M3.F32.PACK_AB_MERGE_C R17, RZ, R60, RZ ;  /* 0x0000003cff11723e */ /* 0x001fe200048070ff */
[----:B------:R-:W-:Y:S01]  /*4ff0*/  @!P3 STG.E.U8 desc[UR16][R8.64+0x10], R59 ;  /* 0x0000103b0800b986 */ /* 0x000fe2000c101110 */
[C---:B------:R-:W-:Y:S02]  /*5000*/  ISETP.LT.OR P3, PT, R29.reuse, 0x19, !P0 ;  /* 0x000000191d00780c */ /* 0x040fe40004761670 */
[C---:B------:R-:W-:Y:S01]  /*5010*/  ISETP.LT.OR P0, PT, R29.reuse, 0x1a, !P0 ;  /* 0x0000001a1d00780c */ /* 0x040fe20004701670 */
[----:B------:R0:W-:Y:S01]  /*5020*/  @!P2 STG.E.U8 desc[UR16][R8.64+0x11], R17 ;  /* 0x000011110800a986 */ /* 0x0001e2000c101110 */
[C---:B------:R-:W-:Y:S02]  /*5030*/  ISETP.LT.OR P2, PT, R29.reuse, 0x19, !P1 ;  /* 0x000000191d00780c */ /* 0x040fe40004f41670 */
[----:B------:R-:W-:Y:S01]  /*5040*/  ISETP.LT.OR P1, PT, R29, 0x1a, !P1 ;  /* 0x0000001a1d00780c */ /* 0x000fe20004f21670 */
[----:B------:R2:W-:Y:S01]  /*5050*/  @!P5 STG.E.U8 desc[UR16][R10.64+0x10], R57 ;  /* 0x000010390a00d986 */ /* 0x0005e2000c101110 */
[----:B-1----:R-:W-:-:S05]  /*5060*/  F2FP.SATFINITE.E4M3.F32.PACK_AB_MERGE_C R15, RZ, R58, RZ ;  /* 0x0000003aff0f723e */ /* 0x002fca00048070ff */
[----:B------:R2:W-:Y:S01]  /*5070*/  @!P6 STG.E.U8 desc[UR16][R10.64+0x11], R15 ;  /* 0x0000110f0a00e986 */ /* 0x0005e2000c101110 */
[----:B0-----:R-:W-:-:S03]  /*5080*/  F2FP.SATFINITE.E4M3.F32.PACK_AB_MERGE_C R17, RZ, R56, RZ ;  /* 0x00000038ff11723e */ /* 0x001fc600048070ff */
[----:B------:R2:W-:Y:S04]  /*5090*/  @!P2 STG.E.U8 desc[UR16][R8.64+0x18], R23 ;  /* 0x000018170800a986 */ /* 0x0005e8000c101110 */
[----:B------:R2:W-:Y:S04]  /*50a0*/  @!P1 STG.E.U8 desc[UR16][R8.64+0x19], R17 ;  /* 0x0000191108009986 */ /* 0x0005e8000c101110 */
[----:B------:R2:W-:Y:S04]  /*50b0*/  @!P3 STG.E.U8 desc[UR16][R10.64+0x18], R13 ;  /* 0x0000180d0a00b986 */ /* 0x0005e8000c101110 */
[----:B------:R2:W-:Y:S02]  /*50c0*/  @!P0 STG.E.U8 desc[UR16][R10.64+0x19], R19 ;  /* 0x000019130a008986 */ /* 0x0005e4000c101110 */
.L_x_104:
[----:B------:R-:W-:Y:S05]  /*50d0*/  BSYNC B0 ;  /* 0x0000000000007941 */ /* 0x000fea0003800000 */
.L_x_38:
[----:B------:R-:W-:Y:S01]  /*50e0*/  ULDC UR6, c[0x0][0xc] ;  /* 0x0000030000067ab9 */ /* 0x000fe20000000800 */
[----:B------:R-:W-:Y:S01]  /*50f0*/  ULDC UR7, c[0x0][0x10] ;  /* 0x0000040000077ab9 */ /* 0x000fe20000000800 */
[----:B0-2---:R-:W0:Y:S01]  /*5100*/  LDC R9, c[0x0][0x14] ;  /* 0x00000500ff097b82 */ /* 0x005e220000000800 */
[----:B------:R-:W-:Y:S01]  /*5110*/  UIMAD.WIDE.U32 UR6, UR6, UR7, URZ ;  /* 0x00000007060672a5 */ /* 0x000fe2000f8e003f */
[----:B-----5:R-:W-:Y:S01]  /*5120*/  PRMT R8, RZ, 0x7610, R8 ;  /* 0x00007610ff087816 */ /* 0x020fe20000000008 */
[----:B-1-34-:R-:W-:Y:S02]  /*5130*/  IMAD.MOV.U32 R15, RZ, RZ, -0x1 ;  /* 0xffffffffff0f7424 */ /* 0x01afe400078e00ff */
[----:B------:R-:W-:Y:S02]  /*5140*/  IMAD.MOV.U32 R20, RZ, RZ, -0x1 ;  /* 0xffffffffff147424 */ /* 0x000fe400078e00ff */
[----:B0-----:R-:W-:-:S04]  /*5150*/  IMAD.WIDE.U32 R4, R9, UR6, R4 ;  /* 0x0000000609047c25 */ /* 0x001fc8000f8e0004 */
[----:B------:R-:W-:Y:S01]  /*5160*/  IMAD R9, R9, UR7, RZ ;  /* 0x0000000709097c24 */ /* 0x000fe2000f8e02ff */
[----:B------:R-:W-:Y:S02]  /*5170*/  ULDC.64 UR6, c[0x0][0x650] ;  /* 0x0001940000067ab9 */ /* 0x000fe40000000a00 */
[----:B------:R-:W-:Y:S01]  /*5180*/  ISETP.GE.U32.AND P0, PT, R4, UR6, PT ;  /* 0x0000000604007c0c */ /* 0x000fe2000bf06070 */
[----:B------:R-:W-:-:S05]  /*5190*/  IMAD.IADD R5, R5, 0x1, R9 ;  /* 0x0000000105057824 */ /* 0x000fca00078e0209 */
[----:B------:R-:W-:-:S13]  /*51a0*/  ISETP.GE.U32.AND.EX P0, PT, R5, UR7, PT, P0 ;  /* 0x0000000705007c0c */ /* 0x000fda000bf06100 */
[----:B------:R-:W-:Y:S05]  /*51b0*/  @P0 BRA `(.L_x_105) ;  /* 0x0000000400600947 */ /* 0x000fea0003800000 */
[----:B------:R-:W0:Y:S01]  /*51c0*/  S2R R21, SR_CTAID.X ;  /* 0x0000000000157919 */ /* 0x000e220000002500 */
[----:B------:R-:W1:Y:S01]  /*51d0*/  LDC.64 R16, c[0x0][0x628] ;  /* 0x00018a00ff107b82 */ /* 0x000e620000000a00 */
[----:B------:R-:W-:Y:S01]  /*51e0*/  ULDC UR6, c[0x0][0x150] ;  /* 0x0000540000067ab9 */ /* 0x000fe20000000800 */
[----:B------:R-:W-:Y:S01]  /*51f0*/  IMAD.MOV.U32 R14, RZ, RZ, R4 ;  /* 0x000000ffff0e7224 */ /* 0x000fe200078e0004 */
[----:B------:R-:W2:Y:S01]  /*5200*/  S2R R25, SR_CTAID.Y ;  /* 0x0000000000197919 */ /* 0x000ea20000002600 */
[----:B------:R-:W-:-:S04]  /*5210*/  IMAD.MOV.U32 R15, RZ, RZ, R5 ;  /* 0x000000ffff0f7224 */ /* 0x000fc800078e0005 */
[----:B------:R-:W3:Y:S08]  /*5220*/  LDC R26, c[0x0][0x144] ;  /* 0x00005100ff1a7b82 */ /* 0x000ef00000000800 */
[----:B------:R-:W4:Y:S08]  /*5230*/  LDC R18, c[0x0][0x630] ;  /* 0x00018c00ff127b82 */ /* 0x000f300000000800 */
[----:B------:R-:W2:Y:S01]  /*5240*/  LDC.64 R22, c[0x0][0x620] ;  /* 0x00018800ff167b82 */ /* 0x000ea20000000a00 */
[----:B-1----:R-:W-:-:S04]  /*5250*/  ISETP.NE.U32.AND P0, PT, R16, RZ, PT ;  /* 0x000000ff1000720c */ /* 0x002fc80003f05070 */
[----:B------:R-:W-:Y:S02]  /*5260*/  ISETP.NE.AND.EX P0, PT, R17, RZ, PT, P0 ;  /* 0x000000ff1100720c */ /* 0x000fe40003f05300 */
[----:B0-----:R-:W-:-:S05]  /*5270*/  I2FP.F32.U32 R8, R21 ;  /* 0x0000001500087245 */ /* 0x001fca0000201000 */
[----:B------:R-:W-:-:S04]  /*5280*/  FMUL R8, R8, UR6 ;  /* 0x0000000608087c20 */ /* 0x000fc80008400000 */
[----:B------:R0:W1:Y:S02]  /*5290*/  F2I.U32.TRUNC.NTZ R24, R8 ;  /* 0x0000000800187305 */ /* 0x000064000020f000 */
[----:B---34-:R-:W-:Y:S05]  /*52a0*/  @!P0 BRA `(.L_x_106) ;  /* 0x0000000000288947 */ /* 0x018fea0003800000 */
[----:B------:R-:W3:Y:S02]  /*52b0*/  LDC R9, c[0x0][0x634] ;  /* 0x00018d00ff097b82 */ /* 0x000ee40000000800 */
[----:B---3--:R-:W-:-:S05]  /*52c0*/  IADD3 R13, P0, R4, R9, RZ ;  /* 0x00000009040d7210 */ /* 0x008fca0007f1e0ff */
[----:B------:R-:W-:-:S04]  /*52d0*/  IMAD.X R19, RZ, RZ, R5, P0 ;  /* 0x000000ffff137224 */ /* 0x000fc800000e0605 */
[----:B0-----:R-:W-:-:S04]  /*52e0*/  IMAD.WIDE.U32 R8, R19, R16, RZ ;  /* 0x0000001013087225 */ /* 0x001fc800078e00ff */
[----:B------:R-:W-:-:S04]  /*52f0*/  IMAD.WIDE.U32 R10, P0, R13, R17, R8 ;  /* 0x000000110d0a7225 */ /* 0x000fc80007800008 */
[----:B------:R-:W-:-:S04]  /*5300*/  IMAD.WIDE.U32 R8, R13, R16, RZ ;  /* 0x000000100d087225 */ /* 0x000fc800078e00ff */
[----:B------:R-:W-:Y:S01]  /*5310*/  IMAD.X R15, RZ, RZ, RZ, P0 ;  /* 0x000000ffff0f7224 */ /* 0x000fe200000e06ff */
[----:B------:R-:W-:Y:S01]  /*5320*/  IADD3 RZ, P0, R9, R10, RZ ;  /* 0x0000000a09ff7210 */ /* 0x000fe20007f1e0ff */
[----:B------:R-:W-:-:S04]  /*5330*/  IMAD.MOV.U32 R14, RZ, RZ, R11 ;  /* 0x000000ffff0e7224 */ /* 0x000fc800078e000b */
[----:B------:R-:W-:-:S08]  /*5340*/  IMAD.WIDE.U32.X R14, R19, R17, R14, P0 ;  /* 0x00000011130e7225 */ /* 0x000fd000000e040e */
.L_x_106:
[----:B------:R-:W3:Y:S01]  /*5350*/  LDC.64 R32, c[0x0][0x640] ;  /* 0x00019000ff207b82 */ /* 0x000ee20000000a00 */
[-CC-:B------:R-:W-:Y:S01]  /*5360*/  SHF.R.U64 R20, R14, R18.reuse, R15.reuse ;  /* 0x000000120e147219 */ /* 0x180fe2000000120f */
[----:B-1----:R-:W-:Y:S01]  /*5370*/  IMAD.MOV R24, RZ, RZ, -R24 ;  /* 0x000000ffff187224 */ /* 0x002fe200078e0a18 */
[----:B0-----:R-:W-:Y:S01]  /*5380*/  SHF.R.U32.HI R8, RZ, R18, R15 ;  /* 0x00000012ff087219 */ /* 0x001fe2000001160f */
[----:B------:R-:W-:Y:S01]  /*5390*/  ULDC UR6, c[0x0][0x154] ;  /* 0x0000550000067ab9 */ /* 0x000fe20000000800 */
[----:B------:R-:W-:Y:S01]  /*53a0*/  IADD3 R11, P0, RZ, -R20, RZ ;  /* 0x80000014ff0b7210 */ /* 0x000fe20007f1e0ff */
[----:B------:R-:W-:Y:S02]  /*53b0*/  IMAD.MOV.U32 R13, RZ, RZ, 0x1 ;  /* 0x00000001ff0d7424 */ /* 0x000fe400078e00ff */
[----:B------:R-:W0:Y:S02]  /*53c0*/  LDC R14, c[0x0][0x618] ;  /* 0x00018600ff0e7b82 */ /* 0x000e240000000800 */
[----:B------:R-:W-:-:S04]  /*53d0*/  IMAD.X R9, RZ, RZ, ~R8, P0 ;  /* 0x000000ffff097224 */ /* 0x000fc800000e0e08 */
[-C--:B--2---:R-:W-:Y:S02]  /*53e0*/  IMAD R10, R9, R22.reuse, RZ ;  /* 0x00000016090a7224 */ /* 0x084fe400078e02ff */
[----:B------:R-:W1:Y:S01]  /*53f0*/  LDC R28, c[0x0][0x608] ;  /* 0x00018200ff1c7b82 */ /* 0x000e620000000800 */
[----:B------:R-:W-:-:S04]  /*5400*/  IMAD.WIDE.U32 R8, R11, R22, R4 ;  /* 0x000000160b087225 */ /* 0x000fc800078e0004 */
[----:B------:R-:W-:Y:S01]  /*5410*/  IMAD R11, R11, R23, R10 ;  /* 0x000000170b0b7224 */ /* 0x000fe200078e020a */
[----:B------:R-:W-:Y:S01]  /*5420*/  I2FP.F32.U32 R10, R25 ;  /* 0x00000019000a7245 */ /* 0x000fe20000201000 */
[----:B------:R-:W-:Y:S01]  /*5430*/  IMAD R23, R26, R24, R21 ;  /* 0x000000181a177224 */ /* 0x000fe200078e0215 */
[----:B------:R-:W2:Y:S01]  /*5440*/  LDC R30, c[0x0][0x658] ;  /* 0x00019600ff1e7b82 */ /* 0x000ea20000000800 */
[----:B------:R-:W-:Y:S01]  /*5450*/  IMAD.IADD R9, R9, 0x1, R11 ;  /* 0x0000000109097824 */ /* 0x000fe200078e020b */
[----:B---3--:R-:W-:Y:S01]  /*5460*/  ISETP.NE.U32.AND P0, PT, R32, RZ, PT ;  /* 0x000000ff2000720c */ /* 0x008fe20003f05070 */
[----:B------:R-:W-:Y:S01]  /*5470*/  FMUL R10, R10, UR6 ;  /* 0x000000060a0a7c20 */ /* 0x000fe20008400000 */
[----:B------:R-:W-:Y:S02]  /*5480*/  IMAD.MOV.U32 R11, RZ, RZ, -0x1 ;  /* 0xffffffffff0b7424 */ /* 0x000fe400078e00ff */
[----:B------:R-:W-:Y:S01]  /*5490*/  ISETP.NE.AND.EX P0, PT, R33, RZ, PT, P0 ;  /* 0x000000ff2100720c */ /* 0x000fe20003f05300 */
[----:B------:R3:W4:Y:S01]  /*54a0*/  F2I.U32.TRUNC.NTZ R19, R10 ;  /* 0x0000000a00137305 */ /* 0x000722000020f000 */
[----:B------:R-:W3:Y:S01]  /*54b0*/  LDC R24, c[0x0][0x148] ;  /* 0x00005200ff187b82 */ /* 0x000ee20000000800 */
[----:B0-----:R-:W-:-:S02]  /*54c0*/  SHF.R.U64 R18, R8, R14, R9 ;  /* 0x0000000e08127219 */ /* 0x001fc40000001209 */
[----:B------:R-:W-:-:S05]  /*54d0*/  SHF.R.U32.HI R9, RZ, R14, R9 ;  /* 0x0000000eff097219 */ /* 0x000fca0000011609 */
[----:B------:R-:W0:Y:S01]  /*54e0*/  LDC R21, c[0x0][0x600] ;  /* 0x00018000ff157b82 */ /* 0x000e220000000800 */
[-CC-:B-1----:R-:W-:Y:S02]  /*54f0*/  SHF.R.U64 R16, R18, R28.reuse, R9.reuse ;  /* 0x0000001c12107219 */ /* 0x182fe40000001209 */
[----:B------:R-:W-:-:S05]  /*5500*/  SHF.R.U32.HI R9, RZ, R28, R9 ;  /* 0x0000001cff097219 */ /* 0x000fca0000011609 */
[----:B------:R-:W1:Y:S01]  /*5510*/  LDC R26, c[0x0][0x648] ;  /* 0x00019200ff1a7b82 */ /* 0x000e620000000800 */
[-CC-:B--2---:R-:W-:Y:S02]  /*5520*/  SHF.R.U64 R22, R16, R30.reuse, R9.reuse ;  /* 0x0000001e10167219 */ /* 0x184fe40000001209 */
[-C--:B------:R-:W-:Y:S02]  /*5530*/  SHF.L.U32 R11, R11, R30.reuse, RZ ;  /* 0x0000001e0b0b7219 */ /* 0x080fe400000006ff */
[-C--:B------:R-:W-:Y:S01]  /*5540*/  SHF.R.U32.HI R9, RZ, R30.reuse, R9 ;  /* 0x0000001eff097219 */ /* 0x080fe20000011609 */
[----:B------:R-:W-:Y:S01]  /*5550*/  IMAD.MOV.U32 R8, RZ, RZ, R22 ;  /* 0x000000ffff087224 */ /* 0x000fe200078e0016 */
[----:B------:R-:W-:Y:S01]  /*5560*/  SHF.L.U32 R28, R13, R30, RZ ;  /* 0x0000001e0d1c7219 */ /* 0x000fe200000006ff */
[----:B------:R-:W2:Y:S01]  /*5570*/  LDC R29, c[0x0][0x638] ;  /* 0x00018e00ff1d7b82 */ /* 0x000ea20000000800 */
[----:B------:R-:W-:-:S07]  /*5580*/  LOP3.LUT R27, RZ, R11, RZ, 0x33, !PT ;  /* 0x0000000bff1b7212 */ /* 0x000fce00078e33ff */
[----:B------:R-:W0:Y:S01]  /*5590*/  LDC R31, c[0x0][0x610] ;  /* 0x00018400ff1f7b82 */ /* 0x000e220000000800 */
[----:B----4-:R-:W-:Y:S05]  /*55a0*/  @!P0 BRA `(.L_x_107) ;  /* 0x0000000000288947 */ /* 0x010fea0003800000 */
[----:B------:R-:W4:Y:S02]  /*55b0*/  LDC R13, c[0x0][0x64c] ;  /* 0x00019300ff0d7b82 */ /* 0x000f240000000800 */
[----:B----4-:R-:W-:-:S05]  /*55c0*/  IADD3 R13, P0, R22, R13, RZ ;  /* 0x0000000d160d7210 */ /* 0x010fca0007f1e0ff */
[----:B------:R-:W-:-:S04]  /*55d0*/  IMAD.X R17, RZ, RZ, R9, P0 ;  /* 0x000000ffff117224 */ /* 0x000fc800000e0609 */
[----:B------:R-:W-:-:S04]  /*55e0*/  IMAD.WIDE.U32 R8, R17, R32, RZ ;  /* 0x0000002011087225 */ /* 0x000fc800078e00ff */
[----:B---3--:R-:W-:-:S04]  /*55f0*/  IMAD.WIDE.U32 R10, P0, R13, R33, R8 ;  /* 0x000000210d0a7225 */ /* 0x008fc80007800008 */
[----:B------:R-:W-:-:S04]  /*5600*/  IMAD.WIDE.U32 R8, R13, R32, RZ ;  /* 0x000000200d087225 */ /* 0x000fc800078e00ff */
[----:B------:R-:W-:Y:S01]  /*5610*/  IMAD.X R15, RZ, RZ, RZ, P0 ;  /* 0x000000ffff0f7224 */ /* 0x000fe200000e06ff */
[----:B------:R-:W-:Y:S01]  /*5620*/  IADD3 RZ, P0, R9, R10, RZ ;  /* 0x0000000a09ff7210 */ /* 0x000fe20007f1e0ff */
[----:B------:R-:W-:-:S04]  /*5630*/  IMAD.MOV.U32 R14, RZ, RZ, R11 ;  /* 0x000000ffff0e7224 */ /* 0x000fc800078e000b */
[----:B------:R-:W-:-:S08]  /*5640*/  IMAD.WIDE.U32.X R8, R17, R33, R14, P0 ;  /* 0x0000002111087225 */ /* 0x000fd000000e040e */
.L_x_107:
[----:B-1----:R-:W-:Y:S01]  /*5650*/  SHF.R.U64 R8, R8, R26, R9 ;  /* 0x0000001a08087219 */ /* 0x002fe20000001209 */
[----:B0-----:R-:W-:Y:S01]  /*5660*/  VIADD R13, R21, 0xffffffff ;  /* 0xffffffff150d7836 */ /* 0x001fe20000000000 */
[----:B------:R-:W-:Y:S01]  /*5670*/  LOP3.LUT R11, R16, R27, RZ, 0xc0, !PT ;  /* 0x0000001b100b7212 */ /* 0x000fe200078ec0ff */
[----:B------:R-:W-:Y:S02]  /*5680*/  IMAD.MOV R19, RZ, RZ, -R19 ;  /* 0x000000ffff137224 */ /* 0x000fe400078e0a13 */
[----:B------:R-:W-:Y:S02]  /*5690*/  IMAD.MOV R9, RZ, RZ, -R8 ;  /* 0x000000ffff097224 */ /* 0x000fe400078e0a08 */
[----:B------:R-:W-:Y:S01]  /*56a0*/  IMAD R28, R28, R8, R11 ;  /* 0x000000081c1c7224 */ /* 0x000fe200078e020b */
[----:B------:R-:W-:Y:S01]  /*56b0*/  LOP3.LUT R11, R18, R13, RZ, 0xc0, !PT ;  /* 0x0000000d120b7212 */ /* 0x000fe200078ec0ff */
[----:B---3--:R-:W-:Y:S02]  /*56c0*/  @P4 IMAD R23, R24, R19, R25 ;  /* 0x0000001318174224 */ /* 0x008fe400078e0219 */
[----:B--2---:R-:W-:-:S02]  /*56d0*/  IMAD R8, R9, R29, R22 ;  /* 0x0000001d09087224 */ /* 0x004fc400078e0216 */
[----:B------:R-:W-:Y:S02]  /*56e0*/  IMAD R28, R28, R31, R23 ;  /* 0x0000001f1c1c7224 */ /* 0x000fe400078e0217 */
[----:B------:R-:W-:Y:S02]  /*56f0*/  IMAD R9, R8, R21, R11 ;  /* 0x0000001508097224 */ /* 0x000fe400078e020b */
[----:B------:R-:W-:-:S03]  /*5700*/  IMAD.MOV.U32 R10, RZ, RZ, 0x1 ;  /* 0x00000001ff0a7424 */ /* 0x000fc600078e00ff */
[----:B------:R-:W-:Y:S02]  /*5710*/  SEL R15, R9, R28, !P4 ;  /* 0x0000001c090f7207 */ /* 0x000fe40006000000 */
[----:B------:R-:W-:Y:S02]  /*5720*/  PRMT R8, R10, 0x7610, R8 ;  /* 0x000076100a087816 */ /* 0x000fe40000000008 */
[----:B------:R-:W-:-:S07]  /*5730*/  SEL R28, R28, R9, !P4 ;  /* 0x000000091c1c7207 */ /* 0x000fce0006000000 */
.L_x_105:
[----:B------:R-:W-:Y:S01]  /*5740*/  LOP3.LUT P0, RZ, R8, 0xff, RZ, 0xc0, !PT ;  /* 0x000000ff08ff7812 */ /* 0x000fe2000780c0ff */
[----:B------:R-:W-:-:S12]  /*5750*/  IMAD.MOV.U32 R18, RZ, RZ, R28 ;  /* 0x000000ffff127224 */ /* 0x000fd800078e001c */
[----:B------:R-:W-:Y:S05]  /*5760*/  @P0 BRA `(.L_x_108) ;  /* 0xffffffbc004c0947 */ /* 0x000fea000383ffff */
[----:B------:R-:W-:Y:S05]  /*5770*/  EXIT ;  /* 0x000000000000794d */ /* 0x000fea0003800000 */
.L_x_8:
[----:B0-----:R-:W-:Y:S01]  /*5780*/  ULDC.64 UR4, c[0x0][0x650] ;  /* 0x0001940000047ab9 */ /* 0x001fe20000000a00 */
        /* <DEDUP_REMOVED lines=25> */
.L_x_110:
[----:B------:R-:W0:Y:S01]  /*5920*/  LDC.64 R28, c[0x0][0x640] ;  /* 0x00019000ff1c7b82 */ /* 0x000e220000000a00 */
[-CC-:B------:R-:W-:Y:S01]  /*5930*/  SHF.R.U64 R20, R16, R6.reuse, R17.reuse ;  /* 0x0000000610147219 */ /* 0x180fe20000001211 */
[----:B------:R-:W-:Y:S01]  /*5940*/  IMAD.MOV.U32 R31, RZ, RZ, 0x1 ;  /* 0x00000001ff1f7424 */ /* 0x000fe200078e00ff */
[----:B------:R-:W-:Y:S02]  /*5950*/  SHF.R.U32.HI R3, RZ, R6, R17 ;  /* 0x00000006ff037219 */ /* 0x000fe40000011611 */
[----:B------:R-:W-:-:S03]  /*5960*/  IADD3 R15, P0, RZ, -R20, RZ ;  /* 0x80000014ff0f7210 */ /* 0x000fc60007f1e0ff */
[----:B------:R-:W1:Y:S02]  /*5970*/  LDC R14, c[0x0][0x618] ;  /* 0x00018600ff0e7b82 */ /* 0x000e640000000800 */
[----:B------:R-:W-:Y:S02]  /*5980*/  IMAD.X R3, RZ, RZ, ~R3, P0 ;  /* 0x000000ffff037224 */ /* 0x000fe400000e0e03 */
[----:B------:R-:W-:-:S04]  /*5990*/  IMAD.WIDE.U32 R12, R15, R24, R4 ;  /* 0x000000180f0c7225 */ /* 0x000fc800078e0004 */
[----:B------:R-:W2:Y:S01]  /*59a0*/  LDC R16, c[0x0][0x608] ;  /* 0x00018200ff107b82 */ /* 0x000ea20000000800 */
[----:B------:R-:W-:-:S04]  /*59b0*/  IMAD R6, R3, R24, RZ ;  /* 0x0000001803067224 */ /* 0x000fc800078e02ff */
[----:B------:R-:W-:-:S03]  /*59c0*/  IMAD R3, R15, R25, R6 ;  /* 0x000000190f037224 */ /* 0x000fc600078e0206 */
[----:B------:R-:W3:Y:S01]  /*59d0*/  LDC R26, c[0x0][0x658] ;  /* 0x00019600ff1a7b82 */ /* 0x000ee20000000800 */
[----:B------:R-:W-:Y:S01]  /*59e0*/  IMAD.IADD R3, R13, 0x1, R3 ;  /* 0x000000010d037824 */ /* 0x000fe200078e0203 */
[----:B0-----:R-:W-:Y:S01]  /*59f0*/  ISETP.NE.U32.AND P0, PT, R28, RZ, PT ;  /* 0x000000ff1c00720c */ /* 0x001fe20003f05070 */
[----:B------:R-:W-:-:S03]  /*5a00*/  IMAD.MOV.U32 R13, RZ, RZ, -0x1 ;  /* 0xffffffffff0d7424 */ /* 0x000fc600078e00ff */
        /* <DEDUP_REMOVED lines=25> */
.L_x_111:
[----:B-1----:R-:W-:Y:S01]  /*5ba0*/  SHF.R.U64 R6, R12, R25, R13 ;  /* 0x000000190c067219 */ /* 0x002fe2000000120d */
[----:B0-----:R-:W-:Y:S01]  /*5bb0*/  VIADD R13, R24, 0xffffffff ;  /* 0xffffffff180d7836 */ /* 0x001fe20000000000 */
[----:B------:R-:W-:Y:S01]  /*5bc0*/  SHF.L.U32 R9, R31, R26, RZ ;  /* 0x0000001a1f097219 */ /* 0x000fe200000006ff */
[----:B------:R-:W-:Y:S01]  /*5bd0*/  @P4 IMAD R10, R11, R21, R8 ;  /* 0x000000150b0a4224 */ /* 0x000fe200078e0208 */
[----:B------:R-:W-:Y:S01]  /*5be0*/  LOP3.LUT R3, R22, R33, RZ, 0xc0, !PT ;  /* 0x0000002116037212 */ /* 0x000fe200078ec0ff */
[----:B------:R-:W-:Y:S01]  /*5bf0*/  IMAD.MOV R12, RZ, RZ, -R6 ;  /* 0x000000ffff0c7224 */ /* 0x000fe200078e0a06 */
[----:B------:R-:W-:Y:S01]  /*5c00*/  LOP3.LUT R18, R18, R13, RZ, 0xc0, !PT ;  /* 0x0000000d12127212 */ /* 0x000fe200078ec0ff */
[----:B------:R-:W-:Y:S02]  /*5c10*/  IMAD.MOV.U32 R17, RZ, RZ, R20 ;  /* 0x000000ffff117224 */ /* 0x000fe400078e0014 */
[----:B------:R-:W-:Y:S02]  /*5c20*/  IMAD R9, R9, R6, R3 ;  /* 0x0000000609097224 */ /* 0x000fe400078e0203 */
[----:B--2---:R-:W-:-:S02]  /*5c30*/  IMAD R3, R12, R27, R23 ;  /* 0x0000001b0c037224 */ /* 0x004fc400078e0217 */
[----:B---3--:R-:W-:Y:S02]  /*5c40*/  IMAD R10, R9, R30, R10 ;  /* 0x0000001e090a7224 */ /* 0x008fe400078e020a */
[----:B------:R-:W-:Y:S02]  /*5c50*/  IMAD.MOV.U32 R6, RZ, RZ, 0x1 ;  /* 0x00000001ff067424 */ /* 0x000fe400078e00ff */
[----:B------:R-:W-:-:S03]  /*5c60*/  IMAD R9, R3, R24, R18 ;  /* 0x0000001803097224 */ /* 0x000fc600078e0212 */
[----:B------:R-:W-:Y:S02]  /*5c70*/  PRMT R3, R6, 0x7610, R3 ;  /* 0x0000761006037816 */ /* 0x000fe40000000003 */
[----:B------:R-:W-:Y:S02]  /*5c80*/  SEL R6, R9, R10, !P4 ;  /* 0x0000000a09067207 */ /* 0x000fe40006000000 */
[----:B------:R-:W-:-:S07]  /*5c90*/  SEL R18, R10, R9, !P4 ;  /* 0x000000090a127207 */ /* 0x000fce0006000000 */
.L_x_109:
[----:B------:R-:W-:-:S08]  /*5ca0*/  NOP ;  /* 0x0000000000007918 */ /* 0x000fd00000000000 */
[----:B------:R-:W0:-:S00]  /*5cb0*/  USETMAXREG.DEALLOC.CTAPOOL 0x28 ;  /* 0x00000028000079c8 */ /* 0x000e0000080e0500 */
[----:B0-----:R-:W-:-:S13]  /*5cc0*/  ISETP.NE.AND P0, PT, R7, RZ, PT ;  /* 0x000000ff0700720c */ /* 0x001fda0003f05270 */
[----:B------:R-:W-:Y:S05]  /*5cd0*/  @P0 EXIT ;  /* 0x000000000000094d */ /* 0x000fea0003800000 */
[----:B------:R-:W-:Y:S01]  /*5ce0*/  LOP3.LUT P0, RZ, R3, 0xff, RZ, 0xc0, !PT ;  /* 0x000000ff03ff7812 */ /* 0x000fe2000780c0ff */
[----:B------:R-:W-:Y:S02]  /*5cf0*/  IMAD.MOV.U32 R3, RZ, RZ, 0x1 ;  /* 0x00000001ff037424 */ /* 0x000fe400078e00ff */
[----:B------:R-:W-:-:S10]  /*5d00*/  IMAD.MOV.U32 R15, RZ, RZ, RZ ;  /* 0x000000ffff0f7224 */ /* 0x000fd400078e00ff */
[----:B------:R-:W-:Y:S05]  /*5d10*/  @!P0 BRA `(.L_x_112) ;  /* 0x0000000c003c8947 */ /* 0x000fea0003800000 */
[----:B------:R-:W0:Y:S01]  /*5d20*/  LDC R3, c[0x0][0x28c] ;  /* 0x0000a300ff037b82 */ /* 0x000e220000000800 */
[----:B------:R-:W1:Y:S01]  /*5d30*/  S2R R12, SR_CgaCtaId ;  /* 0x00000000000c7919 */ /* 0x000e620000008800 */
[----:B------:R-:W-:Y:S01]  /*5d40*/  ULDC UR5, c[0x0][0x658] ;  /* 0x0001960000057ab9 */ /* 0x000fe20000000800 */
[----:B------:R-:W-:Y:S01]  /*5d50*/  UMOV UR7, 0xffffffff ;  /* 0xffffffff00077882 */ /* 0x000fe20000000000 */
[----:B------:R-:W-:Y:S01]  /*5d60*/  ULDC UR6, c[0x0][0xc] ;  /* 0x0000030000067ab9 */ /* 0x000fe20000000800 */
[----:B------:R-:W-:Y:S01]  /*5d70*/  USHF.L.U32 UR8, UR7, UR5, URZ ;  /* 0x0000000507087299 */ /* 0x000fe2000800063f */
[----:B------:R-:W-:Y:S01]  /*5d80*/  BSSY B0, `(.L_x_112) ;  /* 0x00000c8000007945 */ /* 0x000fe20003800000 */
[----:B------:R-:W-:Y:S01]  /*5d90*/  UMOV UR9, 0x1 ;  /* 0x0000000100097882 */ /* 0x000fe20000000000 */
[----:B------:R-:W-:Y:S01]  /*5da0*/  ULDC UR7, c[0x0][0x10] ;  /* 0x0000040000077ab9 */ /* 0x000fe20000000800 */
[----:B------:R-:W-:Y:S01]  /*5db0*/  USHF.L.U32 UR18, UR9, UR5, URZ ;  /* 0x0000000509127299 */ /* 0x000fe2000800063f */
[----:B------:R-:W-:Y:S01]  /*5dc0*/  IMAD.MOV.U32 R16, RZ, RZ, 0x1 ;  /* 0x00000001ff107424 */ /* 0x000fe200078e00ff */
[----:B------:R-:W-:Y:S01]  /*5dd0*/  UIMAD.WIDE.U32 UR6, UR6, UR7, URZ ;  /* 0x00000007060672a5 */ /* 0x000fe2000f8e003f */
[----:B------:R-:W-:Y:S01]  /*5de0*/  LOP3.LUT R14, R2, 0x2, RZ, 0xfc, !PT ;  /* 0x00000002020e7812 */ /* 0x000fe200078efcff */
[----:B------:R-:W-:Y:S01]  /*5df0*/  ULDC UR5, c[0x0][0x14] ;  /* 0x0000050000057ab9 */ /* 0x000fe20000000800 */
[----:B------:R-:W-:Y:S01]  /*5e00*/  IMAD.MOV.U32 R15, RZ, RZ, RZ ;  /* 0x000000ffff0f7224 */ /* 0x000fe200078e00ff */
[----:B------:R-:W-:-:S02]  /*5e10*/  UIMAD.WIDE.U32 UR20, UR6, UR5, URZ ;  /* 0x00000005061472a5 */ /* 0x000fc4000f8e003f */
[----:B------:R-:W-:Y:S01]  /*5e20*/  UIMAD UR13, UR7, UR5, URZ ;  /* 0x00000005070d72a4 */ /* 0x000fe2000f8e023f */
[----:B------:R-:W-:Y:S01]  /*5e30*/  ULDC UR4, c[0x0][0x600] ;  /* 0x0001800000047ab9 */ /* 0x000fe20000000800 */
[----:B------:R-:W-:Y:S02]  /*5e40*/  ULOP3.LUT UR17, URZ, UR8, URZ, 0x33, !UPT ;  /* 0x000000083f117292 */ /* 0x000fe4000f8e333f */
[----:B------:R-:W-:Y:S01]  /*5e50*/  UIADD3 UR4, UR4, -0x1, URZ ;  /* 0xffffffff04047890 */ /* 0x000fe2000fffe03f */
[----:B0-----:R-:W-:Y:S01]  /*5e60*/  VIADD R3, R3, 0x1f ;  /* 0x0000001f03037836 */ /* 0x001fe20000000000 */
[----:B------:R-:W-:Y:S01]  /*5e70*/  UIADD3 UR13, UR21, UR13, URZ ;  /* 0x0000000d150d7290 */ /* 0x000fe2000fffe03f */
[----:B------:R-:W-:-:S03]  /*5e80*/  ULDC.64 UR22, c[0x0][0x198] ;  /* 0x0000660000167ab9 */ /* 0x000fc60000000a00 */
[----:B------:R-:W-:-:S04]  /*5e90*/  SHF.R.S32.HI R8, RZ, 0x1f, R3 ;  /* 0x0000001fff087819 */ /* 0x000fc80000011403 */
[----:B------:R-:W-:Y:S01]  /*5ea0*/  LEA.HI R8, R8, R3, RZ, 0x5 ;  /* 0x0000000308087211 */ /* 0x000fe200078f28ff */
[C---:B-1----:R-:W-:Y:S02]  /*5eb0*/  IMAD.SHL.U32 R11, R12.reuse, 0x10, RZ ;  /* 0x000000100c0b7824 */ /* 0x042fe400078e00ff */
[----:B------:R-:W-:Y:S01]  /*5ec0*/  IMAD.SHL.U32 R12, R12, 0x200, RZ ;  /* 0x000002000c0c7824 */ /* 0x000fe200078e00ff */
[----:B------:R-:W-:Y:S01]  /*5ed0*/  SHF.R.S32.HI R10, RZ, 0x5, R8 ;  /* 0x00000005ff0a7819 */ /* 0x000fe20000011408 */
[----:B------:R-:W-:Y:S01]  /*5ee0*/  IMAD.MOV.U32 R3, RZ, RZ, 0x1 ;  /* 0x00000001ff037424 */ /* 0x000fe200078e00ff */
[----:B------:R-:W-:Y:S02]  /*5ef0*/  LOP3.LUT R11, R11, 0x10, RZ, 0xc0, !PT ;  /* 0x000000100b0b7812 */ /* 0x000fe400078ec0ff */
[----:B------:R-:W-:Y:S01]  /*5f00*/  LOP3.LUT R12, R12, 0x200, RZ, 0xc0, !PT ;  /* 0x000002000c0c7812 */ /* 0x000fe200078ec0ff */
[----:B------:R-:W-:-:S07]  /*5f10*/  VIADD R13, R10, 0x1 ;  /* 0x000000010a0d7836 */ /* 0x000fce0000000000 */
.L_x_123:
[----:B------:R-:W-:-:S03]  /*5f20*/  UMOV UR5, 0xffffffff ;  /* 0xffffffff00057882 */ /* 0x000fc60000000000 */
[----:B------:R-:W-:Y:S05]  /*5f30*/  BRA.DIV UR5, `(.L_x_113) ;  /* 0x0000001a05987947 */ /* 0x000fea000b800000 */
[----:B------:R-:W-:-:S13]  /*5f40*/  ELECT P0, URZ, PT ;  /* 0x00000000003f782f */ /* 0x000fda0003800000 */
.L_x_155:
[----:B------:R-:W0:Y:S01]  /*5f50*/  LDC R7, c[0x0][0x28c] ;  /* 0x0000a300ff077b82 */ /* 0x000e220000000800 */
[----:B------:R-:W-:Y:S01]  /*5f60*/  BSSY B1, `(.L_x_114) ;  /* 0x0000038000017945 */ /* 0x000fe20003800000 */
[----:B0-----:R-:W-:-:S13]  /*5f70*/  ISETP.LT.OR P0, PT, R7, 0x1, !P0 ;  /* 0x000000010700780c */ /* 0x001fda0004701670 */
[----:B------:R-:W-:Y:S05]  /*5f80*/  @P0 BRA `(.L_x_115) ;  /* 0x0000000000d40947 */ /* 0x000fea0003800000 */
[----:B------:R-:W-:Y:S02]  /*5f90*/  IMAD R19, R6, 0x20, R11 ;  /* 0x0000002006137824 */ /* 0x000fe400078e020b */
[----:B------:R-:W-:Y:S02]  /*5fa0*/  IMAD.SHL.U32 R20, R18, 0x100, RZ ;  /* 0x0000010012147824 */ /* 0x000fe400078e00ff */
[----:B------:R-:W-:Y:S02]  /*5fb0*/  IMAD.MOV.U32 R23, RZ, RZ, RZ ;  /* 0x000000ffff177224 */ /* 0x000fe400078e00ff */
[----:B------:R-:W-:Y:S02]  /*5fc0*/  IMAD.MOV.U32 R6, RZ, RZ, R13 ;  /* 0x000000ffff067224 */ /* 0x000fe400078e000d */
[----:B------:R-:W-:Y:S02]  /*5fd0*/  IMAD.MOV.U32 R7, RZ, RZ, R3 ;  /* 0x000000ffff077224 */ /* 0x000fe400078e0003 */
[----:B------:R-:W-:-:S07]  /*5fe0*/  IMAD.MOV.U32 R9, RZ, RZ, R15 ;  /* 0x000000ffff097224 */ /* 0x000fce00078e000f */
.L_x_118:
[----:B------:R-:W0:Y:S01]  /*5ff0*/  S2R R21, SR_CgaCtaId ;  /* 0x0000000000157919 */ /* 0x000e220000008800 */
[----:B------:R-:W-:Y:S02]  /*6000*/  MOV R8, 0x400 ;  /* 0x0000040000087802 */ /* 0x000fe40000000f00 */
[----:B------:R-:W-:-:S13]  /*6010*/  LOP3.LUT P1, RZ, R0, 0x7f, RZ, 0xc0, !PT ;  /* 0x0000007f00ff7812 */ /* 0x000fda000782c0ff */
[----:B------:R-:W1:Y:S01]  /*6020*/  @!P1 LDC R18, c[0x0][0x500] ;  /* 0x00014000ff129b82 */ /* 0x000e620000000800 */
[----:B0-----:R-:W-:Y:S02]  /*6030*/  LEA R22, R21, R8, 0x18 ;  /* 0x0000000815167211 */ /* 0x001fe400078ec0ff */
[----:B------:R-:W-:-:S03]  /*6040*/  SHF.L.U32 R8, R7, 0x1f, RZ ;  /* 0x0000001f07087819 */ /* 0x000fc600000006ff */
[----:B------:R-:W-:-:S04]  /*6050*/  IMAD R21, R9, 0x8, R22 ;  /* 0x0000000809157824 */ /* 0x000fc800078e0216 */
[----:B------:R-:W0:Y:S02]  /*6060*/  SYNCS.PHASECHK.TRANS64.TRYWAIT P0, [R21+URZ+0xc8], R8 ;  /* 0x0000c808150075a7 */ /* 0x000e24000800017f */
[----:B01----:R-:W-:Y:S05]  /*6070*/  @!P0 BRA `(.L_x_116) ;  /* 0x0000001800688947 */ /* 0x003fea0003800000 */
.L_x_156:
[----:B0-----:R-:W-:Y:S01]  /*6080*/  PRMT R8, R14, 0x9910, RZ ;  /* 0x000099100e087816 */ /* 0x001fe200000000ff */
[----:B------:R0:W-:Y:S03]  /*6090*/  @!P1 SYNCS.ARRIVE.TRANS64 RZ, [R21+URZ], R18 ;  /* 0x0000001215ff99a7 */ /* 0x0001e6000800003f */
[----:B------:R-:W-:-:S13]  /*60a0*/  ISETP.NE.AND P0, PT, R8, 0x2, PT ;  /* 0x000000020800780c */ /* 0x000fda0003f05270 */
[----:B0-----:R-:W-:Y:S05]  /*60b0*/  @P0 BRA `(.L_x_117) ;  /* 0x0000000000040947 */ /* 0x001fea0003800000 */
[----:B------:R-:W-:Y:S01]  /*60c0*/  BPT.TRAP 0x1 ;  /* 0x000000040000795c */ /* 0x000fe20000300000 */
.L_x_117:
[----:B------:R-:W-:Y:S01]  /*60d0*/  R2UR UR16, R22 ;  /* 0x00000000161072ca */ /* 0x000fe200000e0000 */
[----:B------:R-:W-:Y:S01]  /*60e0*/  IMAD R22, R9, 0x2000, R22 ;  /* 0x0000200009167824 */ /* 0x000fe200078e0216 */
[----:B------:R-:W-:Y:S01]  /*60f0*/  R2UR UR9, R21 ;  /* 0x00000000150972ca */ /* 0x000fe200000e0000 */
[C---:B------:R-:W-:Y:S01]  /*6100*/  IMAD R8, R9.reuse, 0x400, R12 ;  /* 0x0000040009087824 */ /* 0x040fe200078e020c */
[----:B------:R-:W-:Y:S01]  /*6110*/  UIADD3 UR6, UP0, UR22, 0xf0, URZ ;  /* 0x000000f016067890 */ /* 0x000fe2000ff1e03f */
[----:B------:R-:W-:Y:S01]  /*6120*/  VIADD R6, R6, 0xffffffff ;  /* 0xffffffff06067836 */ /* 0x000fe20000000000 */
[----:B------:R-:W-:Y:S01]  /*6130*/  R2UR UR5, R22 ;  /* 0x00000000160572ca */ /* 0x000fe200000e0000 */
[----:B------:R-:W-:Y:S01]  /*6140*/  UIADD3 UR24, UP1, UR22, 0x1f0, URZ ;  /* 0x000001f016187890 */ /* 0x000fe2000ff3e03f */
[----:B------:R-:W-:Y:S01]  /*6150*/  R2UR UR8, R8 ;  /* 0x00000000080872ca */ /* 0x000fe200000e0000 */
[----:B------:R-:W-:Y:S01]  /*6160*/  UIADD3.X UR7, URZ, UR23, URZ, UP0, !UPT ;  /* 0x000000173f077290 */ /* 0x000fe200087fe43f */
[----:B------:R-:W-:Y:S01]  /*6170*/  R2UR UR11, R20 ;  /* 0x00000000140b72ca */ /* 0x000fe200000e0000 */
[----:B------:R-:W-:Y:S01]  /*6180*/  VIADD R9, R9, 0x1 ;  /* 0x0000000109097836 */ /* 0x000fe20000000000 */
[----:B------:R-:W-:Y:S01]  /*6190*/  R2UR UR10, R23 ;  /* 0x00000000170a72ca */ /* 0x000fe200000e0000 */
[----:B------:R-:W-:Y:S01]  /*61a0*/  UIADD3.X UR25, URZ, UR23, URZ, UP1, !UPT ;  /* 0x000000173f197290 */ /* 0x000fe20008ffe43f */
[----:B------:R-:W-:Y:S01]  /*61b0*/  R2UR UR12, R17 ;  /* 0x00000000110c72ca */ /* 0x000fe200000e0000 */
[----:B------:R-:W-:Y:S01]  /*61c0*/  UMOV UR14, 0x0 ;  /* 0x00000000000e7882 */ /* 0x000fe20000000000 */
[----:B------:R-:W-:Y:S01]  /*61d0*/  R2UR UR19, R19 ;  /* 0x00000000131372ca */ /* 0x000fe200000e0000 */
[----:B------:R-:W-:Y:S01]  /*61e0*/  UMOV UR15, 0x10000000 ;  /* 0x10000000000f7882 */ /* 0x000fe20000000000 */
[----:B------:R-:W-:Y:S01]  /*61f0*/  ISETP.GT.AND P1, PT, R6, 0x1, PT ;  /* 0x000000010600780c */ /* 0x000fe20003f24270 */
[----:B------:R-:W-:Y:S01]  /*6200*/  UIADD3 UR5, UR5, 0x280, URZ ;  /* 0x0000028005057890 */ /* 0x000fe2000fffe03f */
[----:B------:R-:W-:Y:S01]  /*6210*/  ISETP.NE.AND P0, PT, R9, 0x19, PT ;  /* 0x000000190900780c */ /* 0x000fe20003f05270 */
[----:B------:R-:W-:Y:S01]  /*6220*/  UIADD3 UR16, UR16, 0x32280, UR8 ;  /* 0x0003228010107890 */ /* 0x000fe2000fffe008 */
[----:B------:R-:W-:Y:S01]  /*6230*/  VIADD R23, R23, 0x20 ;  /* 0x0000002017177836 */ /* 0x000fe20000000000 */
[----:B------:R-:W-:Y:S01]  /*6240*/  UMOV UR26, 0x30000 ;  /* 0x00030000001a7882 */ /* 0x000fe20000000000 */
[----:B------:R-:W-:-:S02]  /*6250*/  SEL R8, RZ, 0x1, P0 ;  /* 0x00000001ff087807 */ /* 0x000fc40000000000 */
[----:B------:R-:W-:Y:S01]  /*6260*/  UMOV UR8, UR5 ;  /* 0x0000000500087c82 */ /* 0x000fe20008000000 */
[----:B------:R-:W-:Y:S01]  /*6270*/  SEL R9, R9, RZ, P0 ;  /* 0x000000ff09097207 */ /* 0x000fe20000000000 */
[----:B------:R0:W-:Y:S01]  /*6280*/  UTMALDG.3D [UR8], [UR6], desc[UR14] ;  /* 0x00000e08060075b4 */ /* 0x0001e20008011000 */
[----:B------:R-:W-:Y:S01]  /*6290*/  LOP3.LUT R7, R7, R8, RZ, 0x3c, !PT ;  /* 0x0000000807077212 */ /* 0x000fe200078e3cff */
[----:B0-----:R-:W-:Y:S01]  /*62a0*/  UMOV UR11, UR19 ;  /* 0x00000013000b7c82 */ /* 0x001fe20008000000 */
[----:B------:R-:W-:Y:S02]  /*62b0*/  UMOV UR8, UR16 ;  /* 0x0000001000087c82 */ /* 0x000fe40008000000 */
[----:B------:R0:W-:Y:S02]  /*62c0*/  UTMALDG.3D.MULTICAST [UR8], [UR24], UR26, desc[UR14] ;  /* 0x00000e08180073b4 */ /* 0x0001e4000801181a */
[----:B0-----:R-:W-:Y:S05]  /*62d0*/  @P1 BRA `(.L_x_118) ;  /* 0xfffffffc00441947 */ /* 0x001fea000383ffff */
.L_x_115:
[----:B------:R-:W-:Y:S05]  /*62e0*/  BSYNC B1 ;  /* 0x0000000000017941 */ /* 0x000fea0003800000 */
.L_x_114:
[----:B------:R-:W-:Y:S01]  /*62f0*/  LOP3.LUT P1, RZ, R16, 0xff, RZ, 0xc0, !PT ;  /* 0x000000ff10ff7812 */ /* 0x000fe2000782c0ff */
[C---:B------:R-:W-:Y:S01]  /*6300*/  IMAD.IADD R15, R10.reuse, 0x1, R15 ;  /* 0x000000010a0f7824 */ /* 0x040fe200078e020f */
[----:B------:R-:W-:Y:S01]  /*6310*/  ULDC.64 UR6, c[0x0][0x650] ;  /* 0x0001940000067ab9 */ /* 0x000fe20000000a00 */
[C---:B------:R-:W-:Y:S01]  /*6320*/  ISETP.GE.U32.AND P2, PT, R10.reuse, 0x19, PT ;  /* 0x000000190a00780c */ /* 0x040fe20003f46070 */
[----:B------:R-:W-:Y:S01]  /*6330*/  BSSY B1, `(.L_x_119) ;  /* 0x000006a000017945 */ /* 0x000fe20003800000 */
[----:B------:R-:W-:Y:S01]  /*6340*/  IMAD.MOV.U32 R18, RZ, RZ, -0x1 ;  /* 0xffffffffff127424 */ /* 0x000fe200078e00ff */
[----:B------:R-:W-:Y:S01]  /*6350*/  ISETP.GT.U32.AND P0, PT, R15, 0x18, PT ;  /* 0x000000180f00780c */ /* 0x000fe20003f04070 */
[----:B------:R-:W-:Y:S01]  /*6360*/  IMAD.MOV.U32 R17, RZ, RZ, -0x1 ;  /* 0xffffffffff117424 */ /* 0x000fe200078e00ff */
[----:B------:R-:W-:Y:S02]  /*6370*/  PRMT R16, RZ, 0x7610, R16 ;  /* 0x00007610ff107816 */ /* 0x000fe40000000010 */
[----:B------:R-:W-:-:S03]  /*6380*/  ISETP.LT.U32.AND P0, PT, R10, 0x19, P0 ;  /* 0x000000190a00780c */ /* 0x000fc60000701070 */
[----:B------:R-:W0:Y:S01]  /*6390*/  @P1 S2R R7, SR_CgaCtaId ;  /* 0x0000000000071919 */ /* 0x000e220000008800 */
[----:B------:R-:W-:-:S04]  /*63a0*/  @P1 MOV R6, 0x400 ;  /* 0x0000040000061802 */ /* 0x000fc80000000f00 */
[----:B0-----:R-:W-:Y:S01]  /*63b0*/  @P1 LEA R8, R7, R6, 0x18 ;  /* 0x0000000607081211 */ /* 0x001fe200078ec0ff */
[----:B------:R-:W-:Y:S01]  /*63c0*/  IMAD.WIDE.U32 R6, R15, 0x51eb851f, RZ ;  /* 0x51eb851f0f067825 */ /* 0x000fe200078e00ff */
[----:B------:R-:W-:Y:S02]  /*63d0*/  SEL R6, RZ, 0x1, !P0 ;  /* 0x00000001ff067807 */ /* 0x000fe40004000000 */
[----:B------:R0:W-:Y:S01]  /*63e0*/  @P1 SYNCS.ARRIVE.TRANS64.A1T0 RZ, [R8+URZ+0x1a8], RZ ;  /* 0x0001a8ff08ff19a7 */ /* 0x0001e2000810003f */
[----:B------:R-:W-:Y:S02]  /*63f0*/  IADD3 R4, P1, R4, UR20, RZ ;  /* 0x0000001404047c10 */ /* 0x000fe4000ff3e0ff */
[----:B------:R-:W-:Y:S01]  /*6400*/  LOP3.LUT R3, R3, R6, RZ, 0x3c, !PT ;  /* 0x0000000603037212 */ /* 0x000fe200078e3cff */
[----:B------:R-:W-:Y:S01]  /*6410*/  IMAD.MOV.U32 R6, RZ, RZ, -0x1 ;  /* 0xffffffffff067424 */ /* 0x000fe200078e00ff */
[----:B------:R-:W-:Y:S02]  /*6420*/  IADD3.X R5, R5, UR13, RZ, P1, !PT ;  /* 0x0000000d05057c10 */ /* 0x000fe40008ffe4ff */
[----:B------:R-:W-:-:S02]  /*6430*/  ISETP.GE.U32.AND P0, PT, R4, UR6, PT ;  /* 0x0000000604007c0c */ /* 0x000fc4000bf06070 */
[----:B0-----:R-:W-:Y:S02]  /*6440*/  SHF.R.U32.HI R8, RZ, 0x3, R7 ;  /* 0x00000003ff087819 */ /* 0x001fe40000011607 */
[----:B------:R-:W-:Y:S02]  /*6450*/  ISETP.GE.U32.AND.EX P0, PT, R5, UR7, PT, P0 ;  /* 0x0000000705007c0c */ /* 0x000fe4000bf06100 */
[----:B------:R-:W-:Y:S01]  /*6460*/  @P2 LOP3.LUT R3, R3, 0x1, R8, 0x78, !PT ;  /* 0x0000000103032812 */ /* 0x000fe200078e7808 */
[----:B------:R-:W-:Y:S01]  /*6470*/  IMAD R15, R8, -0x19, R15 ;  /* 0xffffffe7080f7824 */ /* 0x000fe200078e020f */
[----:B------:R-:W-:-:S09]  /*6480*/  PRMT R7, RZ, 0x7610, R7 ;  /* 0x00007610ff077816 */ /* 0x000fd20000000007 */
[----:B------:R-:W-:Y:S05]  /*6490*/  @P0 BRA `(.L_x_120) ;  /* 0x00000004004c0947 */ /* 0x000fea0003800000 */
[----:B------:R-:W0:Y:S01]  /*64a0*/  S2R R18, SR_CTAID.X ;  /* 0x0000000000127919 */ /* 0x000e220000002500 */
[----:B------:R-:W-:Y:S01]  /*64b0*/  ULDC.64 UR6, c[0x0][0x628] ;  /* 0x00018a0000067ab9 */ /* 0x000fe20000000a00 */
[----:B------:R-:W-:Y:S01]  /*64c0*/  ULDC UR8, c[0x0][0x630] ;  /* 0x00018c0000087ab9 */ /* 0x000fe20000000800 */
[----:B------:R-:W-:Y:S01]  /*64d0*/  ISETP.NE.U32.AND P0, PT, RZ, UR6, PT ;  /* 0x00000006ff007c0c */ /* 0x000fe2000bf05070 */
[----:B------:R-:W1:Y:S01]  /*64e0*/  S2R R19, SR_CTAID.Y ;  /* 0x0000000000137919 */ /* 0x000e620000002600 */
[----:B------:R-:W-:Y:S01]  /*64f0*/  ULDC UR9, c[0x0][0x150] ;  /* 0x0000540000097ab9 */ /* 0x000fe20000000800 */
[----:B------:R-:W-:Y:S01]  /*6500*/  IMAD.MOV.U32 R6, RZ, RZ, R4 ;  /* 0x000000ffff067224 */ /* 0x000fe200078e0004 */
[----:B------:R-:W-:Y:S01]  /*6510*/  ISETP.NE.AND.EX P0, PT, RZ, UR7, PT, P0 ;  /* 0x00000007ff007c0c */ /* 0x000fe2000bf05300 */
[----:B------:R-:W-:Y:S01]  /*6520*/  IMAD.MOV.U32 R7, RZ, RZ, R5 ;  /* 0x000000ffff077224 */ /* 0x000fe200078e0005 */
[----:B0-----:R-:W-:-:S11]  /*6530*/  I2FP.F32.U32 R20, R18 ;  /* 0x0000001200147245 */ /* 0x001fd60000201000 */
[----:B------:R-:W-:Y:S05]  /*6540*/  @!P0 BRA `(.L_x_121) ;  /* 0x0000000000288947 */ /* 0x000fea0003800000 */
[----:B------:R-:W-:Y:S02]  /*6550*/  ULDC UR5, c[0x0][0x634] ;  /* 0x00018d0000057ab9 */ /* 0x000fe40000000800 */
[----:B------:R-:W-:-:S05]  /*6560*/  IADD3 R7, P0, R4, UR5, RZ ;  /* 0x0000000504077c10 */ /* 0x000fca000ff1e0ff */
[----:B------:R-:W-:-:S04]  /*6570*/  IMAD.X R17, RZ, RZ, R5, P0 ;  /* 0x000000ffff117224 */ /* 0x000fc800000e0605 */
[----:B------:R-:W-:-:S04]  /*6580*/  IMAD.WIDE.U32 R8, R17, UR6, RZ ;  /* 0x0000000611087c25 */ /* 0x000fc8000f8e00ff */
[----:B------:R-:W-:-:S04]  /*6590*/  IMAD.WIDE.U32 R8, P0, R7, UR7, R8 ;  /* 0x0000000707087c25 */ /* 0x000fc8000f800008 */
[----:B------:R-:W-:-:S04]  /*65a0*/  IMAD.WIDE.U32 R6, R7, UR6, RZ ;  /* 0x0000000607067c25 */ /* 0x000fc8000f8e00ff */
[----:B------:R-:W-:Y:S01]  /*65b0*/  IMAD.MOV.U32 R6, RZ, RZ, R9 ;  /* 0x000000ffff067224 */ /* 0x000fe200078e0009 */
[----:B------:R-:W-:Y:S01]  /*65c0*/  IADD3 RZ, P1, R7, R8, RZ ;  /* 0x0000000807ff7210 */ /* 0x000fe20007f3e0ff */
[----:B------:R-:W-:-:S04]  /*65d0*/  IMAD.X R7, RZ, RZ, RZ, P0 ;  /* 0x000000ffff077224 */ /* 0x000fc800000e06ff */
[----:B------:R-:W-:-:S08]  /*65e0*/  IMAD.WIDE.U32.X R6, R17, UR7, R6, P1 ;  /* 0x0000000711067c25 */ /* 0x000fd000088e0406 */
.L_x_121:
[--C-:B------:R-:W-:Y:S01]  /*65f0*/  SHF.R.U64 R17, R6, UR8, R7.reuse ;  /* 0x0000000806117c19 */ /* 0x100fe20008001207 */
[----:B------:R-:W-:Y:S01]  /*6600*/  FMUL R20, R20, UR9 ;  /* 0x0000000914147c20 */ /* 0x000fe20008400000 */
[----:B------:R-:W0:Y:S01]  /*6610*/  LDC R21, c[0x0][0x144] ;  /* 0x00005100ff157b82 */ /* 0x000e220000000800 */
[----:B-1----:R-:W-:Y:S01]  /*6620*/  I2FP.F32.U32 R8, R19 ;  /* 0x0000001300087245 */ /* 0x002fe20000201000 */
[----:B------:R-:W-:Y:S01]  /*6630*/  ULDC UR5, c[0x0][0x154] ;  /* 0x0000550000057ab9 */ /* 0x000fe20000000800 */
[----:B------:R-:W-:Y:S01]  /*6640*/  SHF.R.U32.HI R6, RZ, UR8, R7 ;  /* 0x00000008ff067c19 */ /* 0x000fe20008011607 */
[----:B------:R-:W-:Y:S01]  /*6650*/  ULDC.64 UR6, c[0x0][0x620] ;  /* 0x0001880000067ab9 */ /* 0x000fe20000000a00 */
[----:B------:R-:W-:Y:S01]  /*6660*/  IADD3 R7, P0, RZ, -R17, RZ ;  /* 0x80000011ff077210 */ /* 0x000fe20007f1e0ff */
[----:B------:R-:W1:Y:S01]  /*6670*/  F2I.U32.TRUNC.NTZ R20, R20 ;  /* 0x0000001400147305 */ /* 0x000e62000020f000 */
[----:B------:R-:W-:Y:S01]  /*6680*/  FMUL R8, R8, UR5 ;  /* 0x0000000508087c20 */ /* 0x000fe20008400000 */
[----:B------:R-:W2:Y:S01]  /*6690*/  LDC R22, c[0x0][0x148] ;  /* 0x00005200ff167b82 */ /* 0x000ea20000000800 */
[----:B------:R-:W-:Y:S01]  /*66a0*/  ULDC UR5, c[0x0][0x618] ;  /* 0x0001860000057ab9 */ /* 0x000fe20000000800 */
[----:B------:R-:W-:-:S04]  /*66b0*/  IMAD.X R6, RZ, RZ, ~R6, P0 ;  /* 0x000000ffff067224 */ /* 0x000fc800000e0e06 */
[----:B------:R-:W-:Y:S01]  /*66c0*/  IMAD R6, R6, UR6, RZ ;  /* 0x0000000606067c24 */ /* 0x000fe2000f8e02ff */
[----:B------:R-:W3:Y:S03]  /*66d0*/  F2I.U32.TRUNC.NTZ R8, R8 ;  /* 0x0000000800087305 */ /* 0x000ee6000020f000 */
[C---:B------:R-:W-:Y:S02]  /*66e0*/  IMAD R9, R7.reuse, UR7, R6 ;  /* 0x0000000707097c24 */ /* 0x040fe4000f8e0206 */
[----:B------:R-:W-:Y:S01]  /*66f0*/  IMAD.WIDE.U32 R6, R7, UR6, R4 ;  /* 0x0000000607067c25 */ /* 0x000fe2000f8e0004 */
[----:B------:R-:W-:Y:S02]  /*6700*/  ULDC.64 UR6, c[0x0][0x640] ;  /* 0x0001900000067ab9 */ /* 0x000fe40000000a00 */
[----:B------:R-:W-:Y:S01]  /*6710*/  ISETP.NE.U32.AND P0, PT, RZ, UR6, PT ;  /* 0x00000006ff007c0c */ /* 0x000fe2000bf05070 */
[----:B-1----:R-:W-:-:S02]  /*6720*/  IMAD.MOV R20, RZ, RZ, -R20 ;  /* 0x000000ffff147224 */ /* 0x002fc400078e0a14 */
[----:B------:R-:W-:Y:S01]  /*6730*/  IMAD.IADD R7, R7, 0x1, R9 ;  /* 0x0000000107077824 */ /* 0x000fe200078e0209 */
[----:B------:R-:W-:Y:S01]  /*6740*/  ISETP.NE.AND.EX P0, PT, RZ, UR7, PT, P0 ;  /* 0x00000007ff007c0c */ /* 0x000fe2000bf05300 */
[----:B0-----:R-:W-:-:S03]  /*6750*/  IMAD R18, R21, R20, R18 ;  /* 0x0000001415127224 */ /* 0x001fc600078e0212 */
[--C-:B------:R-:W-:Y:S01]  /*6760*/  SHF.R.U64 R20, R6, UR5, R7.reuse ;  /* 0x0000000506147c19 */ /* 0x100fe20008001207 */
[----:B---3--:R-:W-:Y:S01]  /*6770*/  IMAD.MOV R6, RZ, RZ, -R8 ;  /* 0x000000ffff067224 */ /* 0x008fe200078e0a08 */
[----:B------:R-:W-:Y:S01]  /*6780*/  SHF.R.U32.HI R7, RZ, UR5, R7 ;  /* 0x00000005ff077c19 */ /* 0x000fe20008011607 */
[----:B------:R-:W-:Y:S02]  /*6790*/  ULDC UR5, c[0x0][0x608] ;  /* 0x0001820000057ab9 */ /* 0x000fe40000000800 */
[----:B--2---:R-:W-:Y:S01]  /*67a0*/  @P4 IMAD R18, R22, R6, R19 ;  /* 0x0000000616124224 */ /* 0x004fe200078e0213 */
[--C-:B------:R-:W-:Y:S02]  /*67b0*/  SHF.R.U64 R22, R20, UR5, R7.reuse ;  /* 0x0000000514167c19 */ /* 0x100fe40008001207 */
[----:B------:R-:W-:Y:S01]  /*67c0*/  SHF.R.U32.HI R7, RZ, UR5, R7 ;  /* 0x00000005ff077c19 */ /* 0x000fe20008011607 */
[----:B------:R-:W-:-:S03]  /*67d0*/  ULDC UR5, c[0x0][0x658] ;  /* 0x0001960000057ab9 */ /* 0x000fc60000000800 */
[--C-:B------:R-:W-:Y:S02]  /*67e0*/  SHF.R.U64 R19, R22, UR5, R7.reuse ;  /* 0x0000000516137c19 */ /* 0x100fe40008001207 */
[----:B------:R-:W-:-:S03]  /*67f0*/  SHF.R.U32.HI R21, RZ, UR5, R7 ;  /* 0x00000005ff157c19 */ /* 0x000fc60008011607 */
[----:B------:R-:W-:Y:S02]  /*6800*/  IMAD.MOV.U32 R8, RZ, RZ, R19 ;  /* 0x000000ffff087224 */ /* 0x000fe400078e0013 */
[----:B------:R-:W-:Y:S01]  /*6810*/  IMAD.MOV.U32 R7, RZ, RZ, R21 ;  /* 0x000000ffff077224 */ /* 0x000fe200078e0015 */
[----:B------:R-:W-:Y:S06]  /*6820*/  @!P0 BRA `(.L_x_122) ;  /* 0x00000000002c8947 */ /* 0x000fec0003800000 */
        /* <DEDUP_REMOVED lines=9> */
[----:B------:R-:W-:-:S04]  /*68c0*/  IMAD.WIDE.U32.X R6, R21, UR7, R6, P1 ;  /* 0x0000000715067c25 */ /* 0x000fc800088e0406 */
[----:B------:R-:W-:-:S07]  /*68d0*/  IMAD.MOV.U32 R8, RZ, RZ, R6 ;  /* 0x000000ffff087224 */ /* 0x000fce00078e0006 */
.L_x_122:
[----:B------:R-:W-:Y:S01]  /*68e0*/  ULDC UR5, c[0x0][0x648] ;  /* 0x0001920000057ab9 */ /* 0x000fe20000000800 */
[----:B------:R-:W-:Y:S01]  /*68f0*/  LOP3.LUT R6, R22, UR17, RZ, 0xc0, !PT ;  /* 0x0000001116067c12 */ /* 0x000fe2000f8ec0ff */
[----:B------:R-:W-:Y:S01]  /*6900*/  ULDC UR6, c[0x0][0x610] ;  /* 0x0001840000067ab9 */ /* 0x000fe20000000800 */
[----:B------:R-:W-:Y:S01]  /*6910*/  SHF.R.U64 R7, R8, UR5, R7 ;  /* 0x0000000508077c19 */ /* 0x000fe20008001207 */
[----:B------:R-:W-:Y:S01]  /*6920*/  ULDC UR5, c[0x0][0x638] ;  /* 0x00018e0000057ab9 */ /* 0x000fe20000000800 */
[----:B------:R-:W-:-:S03]  /*6930*/  LOP3.LUT R20, R20, UR4, RZ, 0xc0, !PT ;  /* 0x0000000414147c12 */ /* 0x000fc6000f8ec0ff */
[----:B------:R-:W-:Y:S02]  /*6940*/  IMAD.MOV R8, RZ, RZ, -R7 ;  /* 0x000000ffff087224 */ /* 0x000fe400078e0a07 */
[----:B------:R-:W-:Y:S02]  /*6950*/  IMAD R7, R7, UR18, R6 ;  /* 0x0000001207077c24 */ /* 0x000fe4000f8e0206 */
[----:B------:R-:W-:Y:S01]  /*6960*/  IMAD R19, R8, UR5, R19 ;  /* 0x0000000508137c24 */ /* 0x000fe2000f8e0213 */
[----:B------:R-:W-:Y:S01]  /*6970*/  ULDC UR5, c[0x0][0x600] ;  /* 0x0001800000057ab9 */ /* 0x000fe20000000800 */
[----:B------:R-:W-:Y:S02]  /*6980*/  IMAD R18, R7, UR6, R18 ;  /* 0x0000000607127c24 */ /* 0x000fe4000f8e0212 */
[----:B------:R-:W-:Y:S02]  /*6990*/  IMAD R19, R19, UR5, R20 ;  /* 0x0000000513137c24 */ /* 0x000fe4000f8e0214 */
[----:B------:R-:W-:-:S03]  /*69a0*/  IMAD.MOV.U32 R7, RZ, RZ, 0x1 ;  /* 0x00000001ff077424 */ /* 0x000fc600078e00ff */
[----:B------:R-:W-:Y:S02]  /*69b0*/  SEL R6, R19, R18, !P4 ;  /* 0x0000001213067207 */ /* 0x000fe40006000000 */
[----:B------:R-:W-:-:S07]  /*69c0*/  SEL R18, R18, R19, !P4 ;  /* 0x0000001312127207 */ /* 0x000fce0006000000 */
.L_x_120:
[----:B------:R-:W-:Y:S05]  /*69d0*/  BSYNC B1 ;  /* 0x0000000000017941 */ /* 0x000fea0003800000 */
.L_x_119:
[----:B------:R-:W-:-:S13]  /*69e0*/  LOP3.LUT P0, RZ, R7, 0xff, RZ, 0xc0, !PT ;  /* 0x000000ff07ff7812 */ /* 0x000fda000780c0ff */
[----:B------:R-:W-:Y:S05]  /*69f0*/  @P0 BRA `(.L_x_123) ;  /* 0xfffffff400480947 */ /* 0x000fea000383ffff */
[----:B------:R-:W-:Y:S05]  /*6a00*/  BSYNC B0 ;  /* 0x0000000000007941 */ /* 0x000fea0003800000 */
.L_x_112:
[----:B------:R-:W-:-:S03]  /*6a10*/  UMOV UR5, 0xffffffff ;  /* 0xffffffff00057882 */ /* 0x000fc60000000000 */
[----:B------:R-:W-:Y:S05]  /*6a20*/  BRA.DIV UR5, `(.L_x_124) ;  /* 0x0000001205107947 */ /* 0x000fea000b800000 */
[----:B------:R-:W-:-:S13]  /*6a30*/  ELECT P0, URZ, PT ;  /* 0x00000000003f782f */ /* 0x000fda0003800000 */
.L_x_159:
[----:B------:R-:W-:Y:S04]  /*6a40*/  BSSY B0, `(.L_x_125) ;  /* 0x00000e8000007945 */ /* 0x000fe80003800000 */
[----:B------:R-:W-:Y:S05]  /*6a50*/  @!P0 BRA `(.L_x_126) ;  /* 0x0000000c00988947 */ /* 0x000fea0003800000 */
[----:B------:R-:W-:-:S04]  /*6a60*/  LOP3.LUT R2, R2, 0x2, RZ, 0xfc, !PT ;  /* 0x0000000202027812 */ /* 0x000fc800078efcff */
[----:B------:R-:W-:-:S13]  /*6a70*/  ISETP.NE.AND P0, PT, R2, 0x3, PT ;  /* 0x000000030200780c */ /* 0x000fda0003f05270 */
[----:B------:R-:W-:Y:S05]  /*6a80*/  @!P0 BRA `(.L_x_127) ;  /* 0x0000000000048947 */ /* 0x000fea0003800000 */
[----:B------:R-:W-:Y:S01]  /*6a90*/  BPT.TRAP 0x1 ;  /* 0x000000040000795c */ /* 0x000fe20000300000 */
.L_x_127:
[----:B------:R-:W0:Y:S01]  /*6aa0*/  S2R R5, SR_CgaCtaId ;  /* 0x0000000000057919 */ /* 0x000e220000008800 */
[----:B------:R-:W-:Y:S02]  /*6ab0*/  MOV R0, 0x400 ;  /* 0x0000040000007802 */ /* 0x000fe40000000f00 */
[----:B------:R-:W-:Y:S02]  /*6ac0*/  SHF.L.U32 R4, R3, 0x1f, RZ ;  /* 0x0000001f03047819 */ /* 0x000fe400000006ff */
[----:B0-----:R-:W-:-:S05]  /*6ad0*/  LEA R0, R5, R0, 0x18 ;  /* 0x0000000005007211 */ /* 0x001fca00078ec0ff */
[----:B------:R-:W-:-:S04]  /*6ae0*/  VIADD R0, R0, 0xc8 ;  /* 0x000000c800007836 */ /* 0x000fc80000000000 */
[C---:B------:R-:W-:Y:S02]  /*6af0*/  IMAD R7, R15.reuse, 0x8, R0 ;  /* 0x000000080f077824 */ /* 0x040fe400078e0200 */
[----:B------:R-:W-:Y:S02]  /*6b00*/  VIADD R15, R15, 0x1 ;  /* 0x000000010f0f7836 */ /* 0x000fe40000000000 */
[----:B------:R-:W0:Y:S03]  /*6b10*/  SYNCS.PHASECHK.TRANS64.TRYWAIT P0, [R7+URZ], R4 ;  /* 0x00000004070075a7 */ /* 0x000e26000800017f */
[----:B------:R-:W-:-:S04]  /*6b20*/  ISETP.NE.AND P1, PT, R15, 0x19, PT ;  /* 0x000000190f00780c */ /* 0x000fc80003f25270 */
[----:B------:R-:W-:Y:S02]  /*6b30*/  SEL R2, RZ, 0x1, P1 ;  /* 0x00000001ff027807 */ /* 0x000fe40000800000 */
[----:B------:R-:W-:Y:S02]  /*6b40*/  SEL R15, R15, RZ, P1 ;  /* 0x000000ff0f0f7207 */ /* 0x000fe40000800000 */
[----:B------:R-:W-:-:S03]  /*6b50*/  LOP3.LUT R6, R3, R2, RZ, 0x3c, !PT ;  /* 0x0000000203067212 */ /* 0x000fc600078e3cff */
[----:B------:R-:W-:Y:S01]  /*6b60*/  IMAD R8, R15, 0x8, R0 ;  /* 0x000000080f087824 */ /* 0x000fe200078e0200 */
[----:B------:R-:W-:Y:S01]  /*6b70*/  SHF.L.U32 R5, R6, 0x1f, RZ ;  /* 0x0000001f06057819 */ /* 0x000fe200000006ff */
[----:B0-----:R-:W-:Y:S06]  /*6b80*/  @!P0 BRA `(.L_x_128) ;  /* 0x0000000c00d88947 */ /* 0x001fec0003800000 */
.L_x_160:
[----:B------:R-:W1:Y:S01]  /*6b90*/  SYNCS.PHASECHK.TRANS64.TRYWAIT P0, [R8+URZ], R5 ;  /* 0x00000005080075a7 */ /* 0x000e62000800017f */
[----:B------:R-:W-:-:S05]  /*6ba0*/  VIADD R2, R15, 0x1 ;  /* 0x000000010f027836 */ /* 0x000fca0000000000 */
[----:B------:R-:W-:-:S04]  /*6bb0*/  ISETP.NE.AND P1, PT, R2, 0x19, PT ;  /* 0x000000190200780c */ /* 0x000fc80003f25270 */
[----:B------:R-:W-:Y:S02]  /*6bc0*/  SEL R3, RZ, 0x1, P1 ;  /* 0x00000001ff037807 */ /* 0x000fe40000800000 */
[----:B0-----:R-:W-:Y:S02]  /*6bd0*/  SEL R7, R2, RZ, P1 ;  /* 0x000000ff02077207 */ /* 0x001fe40000800000 */
[----:B------:R-:W-:-:S03]  /*6be0*/  LOP3.LUT R6, R6, R3, RZ, 0x3c, !PT ;  /* 0x0000000306067212 */ /* 0x000fc600078e3cff */
[----:B------:R-:W-:Y:S01]  /*6bf0*/  IMAD R9, R7, 0x8, R0 ;  /* 0x0000000807097824 */ /* 0x000fe200078e0200 */
[----:B------:R-:W-:Y:S01]  /*6c00*/  SHF.L.U32 R4, R6, 0x1f, RZ ;  /* 0x0000001f06047819 */ /* 0x000fe200000006ff */
[----:B-1----:R-:W-:Y:S06]  /*6c10*/  @!P0 BRA `(.L_x_129) ;  /* 0x0000000c00c88947 */ /* 0x002fec0003800000 */
.L_x_161:
[----:B------:R-:W1:Y:S01]  /*6c20*/  SYNCS.PHASECHK.TRANS64.TRYWAIT P0, [R9+URZ], R4 ;  /* 0x00000004090075a7 */ /* 0x000e62000800017f */
[----:B------:R-:W-:-:S05]  /*6c30*/  VIADD R2, R7, 0x1 ;  /* 0x0000000107027836 */ /* 0x000fca0000000000 */
[----:B------:R-:W-:-:S04]  /*6c40*/  ISETP.NE.AND P1, PT, R2, 0x19, PT ;  /* 0x000000190200780c */ /* 0x000fc80003f25270 */
[----:B------:R-:W-:Y:S02]  /*6c50*/  SEL R3, RZ, 0x1, P1 ;  /* 0x00000001ff037807 */ /* 0x000fe40000800000 */
[----:B------:R-:W-:Y:S02]  /*6c60*/  SEL R7, R2, RZ, P1 ;  /* 0x000000ff02077207 */ /* 0x000fe40000800000 */
[----:B------:R-:W-:-:S03]  /*6c70*/  LOP3.LUT R6, R6, R3, RZ, 0x3c, !PT ;  /* 0x0000000306067212 */ /* 0x000fc600078e3cff */
[----:B0-----:R-:W-:Y:S01]  /*6c80*/  IMAD R8, R7, 0x8, R0 ;  /* 0x0000000807087824 */ /* 0x001fe200078e0200 */
[----:B------:R-:W-:Y:S01]  /*6c90*/  SHF.L.U32 R5, R6, 0x1f, RZ ;  /* 0x0000001f06057819 */ /* 0x000fe200000006ff */
[----:B-1----:R-:W-:Y:S06]  /*6ca0*/  @!P0 BRA `(.L_x_130) ;  /* 0x0000000c00b88947 */ /* 0x002fec0003800000 */
.L_x_162:
        /* <DEDUP_REMOVED lines=9> */
.L_x_163:
        /* <DEDUP_REMOVED lines=9> */
.L_x_164:
        /* <DEDUP_REMOVED lines=9> */
.L_x_165:
        /* <DEDUP_REMOVED lines=9> */
.L_x_166:
        /* <DEDUP_REMOVED lines=9> */
.L_x_167:
        /* <DEDUP_REMOVED lines=9> */
.L_x_168:
        /* <DEDUP_REMOVED lines=9> */
.L_x_169:
        /* <DEDUP_REMOVED lines=9> */
.L_x_170:
        /* <DEDUP_REMOVED lines=9> */
.L_x_171:
        /* <DEDUP_REMOVED lines=9> */
.L_x_172:
        /* <DEDUP_REMOVED lines=9> */
.L_x_173:
        /* <DEDUP_REMOVED lines=9> */
.L_x_174:
        /* <DEDUP_REMOVED lines=9> */
.L_x_175:
        /* <DEDUP_REMOVED lines=9> */
.L_x_176:
        /* <DEDUP_REMOVED lines=9> */
.L_x_177:
        /* <DEDUP_REMOVED lines=9> */
.L_x_178:
        /* <DEDUP_REMOVED lines=9> */
.L_x_179:
        /* <DEDUP_REMOVED lines=9> */
.L_x_180:
        /* <DEDUP_REMOVED lines=9> */
.L_x_181:
[----:B------:R-:W1:Y:S01]  /*7760*/  SYNCS.PHASECHK.TRANS64.TRYWAIT P0, [R9+URZ], R4 ;  /* 0x00000004090075a7 */ /* 0x000e62000800017f */
[----:B------:R-:W-:-:S05]  /*7770*/  VIADD R2, R7, 0x1 ;  /* 0x0000000107027836 */ /* 0x000fca0000000000 */
[----:B------:R-:W-:-:S04]  /*7780*/  ISETP.NE.AND P1, PT, R2, 0x19, PT ;  /* 0x000000190200780c */ /* 0x000fc80003f25270 */
[----:B------:R-:W-:Y:S02]  /*7790*/  SEL R3, RZ, 0x1, P1 ;  /* 0x00000001ff037807 */ /* 0x000fe40000800000 */
[----:B------:R-:W-:Y:S02]  /*77a0*/  SEL R7, R2, RZ, P1 ;  /* 0x000000ff02077207 */ /* 0x000fe40000800000 */
[----:B------:R-:W-:-:S03]  /*77b0*/  LOP3.LUT R11, R6, R3, RZ, 0x3c, !PT ;  /* 0x00000003060b7212 */ /* 0x000fc600078e3cff */
[----:B------:R-:W-:Y:S01]  /*77c0*/  IMAD R6, R7, 0x8, R0 ;  /* 0x0000000807067824 */ /* 0x000fe200078e0200 */
[----:B0-----:R-:W-:Y:S01]  /*77d0*/  SHF.L.U32 R5, R11, 0x1f, RZ ;  /* 0x0000001f0b057819 */ /* 0x001fe200000006ff */
[----:B-1----:R-:W-:Y:S06]  /*77e0*/  @!P0 BRA `(.L_x_150) ;  /* 0x0000000800788947 */ /* 0x002fec0003800000 */
.L_x_182:
[----:B------:R-:W1:Y:S01]  /*77f0*/  SYNCS.PHASECHK.TRANS64.TRYWAIT P0, [R6+URZ], R5 ;  /* 0x00000005060075a7 */ /* 0x000e62000800017f */
[----:B------:R-:W-:-:S05]  /*7800*/  VIADD R2, R7, 0x1 ;  /* 0x0000000107027836 */ /* 0x000fca0000000000 */
[----:B------:R-:W-:-:S04]  /*7810*/  ISETP.NE.AND P1, PT, R2, 0x19, PT ;  /* 0x000000190200780c */ /* 0x000fc80003f25270 */
[----:B0-----:R-:W-:Y:S02]  /*7820*/  SEL R4, RZ, 0x1, P1 ;  /* 0x00000001ff047807 */ /* 0x001fe40000800000 */
[----:B------:R-:W-:Y:S02]  /*7830*/  SEL R3, R2, RZ, P1 ;  /* 0x000000ff02037207 */ /* 0x000fe40000800000 */
[----:B------:R-:W-:Y:S01]  /*7840*/  LOP3.LUT R4, R11, R4, RZ, 0x3c, !PT ;  /* 0x000000040b047212 */ /* 0x000fe200078e3cff */
[----:B-1----:R-:W-:Y:S06]  /*7850*/  @!P0 BRA `(.L_x_151) ;  /* 0x0000000800708947 */ /* 0x002fec0003800000 */
.L_x_183:
[----:B------:R-:W-:Y:S01]  /*7860*/  IMAD R3, R3, 0x8, R0 ;  /* 0x0000000803037824 */ /* 0x000fe200078e0200 */
[----:B------:R-:W-:-:S07]  /*7870*/  SHF.L.U32 R0, R4, 0x1f, RZ ;  /* 0x0000001f04007819 */ /* 0x000fce00000006ff */
.L_x_152:
[----:B-1----:R1:W2:Y:S02]  /*7880*/  SYNCS.PHASECHK.TRANS64.TRYWAIT P0, [R3+URZ], R0 ;  /* 0x00000000030075a7 */ /* 0x0022a4000800017f */
[----:B--2---:R-:W-:Y:S05]  /*7890*/  @!P0 NANOSLEEP.SYNCS 0x989680 ;  /* 0x009896800000895d */ /* 0x004fea0003900000 */
[----:B------:R-:W2:Y:S02]  /*78a0*/  @!P0 SYNCS.PHASECHK.TRANS64 P0, [R3+URZ], R0 ;  /* 0x00000000030085a7 */ /* 0x000ea4000800007f */
[----:B--2---:R-:W-:Y:S05]  /*78b0*/  @!P0 BRA `(.L_x_152) ;  /* 0xfffffffc00f08947 */ /* 0x004fea000383ffff */
.L_x_126:
[----:B------:R-:W-:Y:S05]  /*78c0*/  BSYNC B0 ;  /* 0x0000000000007941 */ /* 0x000fea0003800000 */
.L_x_125:
[----:B------:R-:W-:Y:S05]  /*78d0*/  EXIT ;  /* 0x000000000000794d */ /* 0x000fea0003800000 */
.L_x_22:
[----:B-1----:R-:W-:-:S04]  /*78e0*/  IMAD.U32 R9, RZ, RZ, UR6 ;  /* 0x00000006ff097e24 */ /* 0x002fc8000f8e00ff */
[----:B------:R1:W3:Y:S03]  /*78f0*/  SYNCS.PHASECHK.TRANS64.TRYWAIT P0, [R9+URZ], R8 ;  /* 0x00000008090075a7 */ /* 0x0002e6000800017f */
[----:B---3--:R-:W-:Y:S05]  /*7900*/  @!P0 NANOSLEEP.SYNCS 0x989680 ;  /* 0x009896800000895d */ /* 0x008fea0003900000 */
[----:B------:R-:W3:Y:S02]  /*7910*/  @!P0 SYNCS.PHASECHK.TRANS64 P0, [R9+URZ], R8 ;  /* 0x00000008090085a7 */ /* 0x000ee4000800007f */
[----:B---3--:R-:W-:Y:S05]  /*7920*/  @!P0 BRA `(.L_x_22) ;  /* 0xfffffffc00ec8947 */ /* 0x008fea000383ffff */
[----:B------:R-:W-:Y:S05]  /*7930*/  BRA `(.L_x_21) ;  /* 0xffffff9c00e47947 */ /* 0x000fea000383ffff */
.L_x_28:
[----:B-1----:R-:W-:-:S04]  /*7940*/  IMAD.U32 R11, RZ, RZ, UR12 ;  /* 0x0000000cff0b7e24 */ /* 0x002fc8000f8e00ff */
[----:B------:R1:W3:Y:S03]  /*7950*/  SYNCS.PHASECHK.TRANS64.TRYWAIT P0, [R11+URZ], R10 ;  /* 0x0000000a0b0075a7 */ /* 0x0002e6000800017f */
[----:B---3--:R-:W-:Y:S05]  /*7960*/  @!P0 NANOSLEEP.SYNCS 0x989680 ;  /* 0x009896800000895d */ /* 0x008fea0003900000 */
[----:B------:R-:W3:Y:S02]  /*7970*/  @!P0 SYNCS.PHASECHK.TRANS64 P0, [R11+URZ], R10 ;  /* 0x0000000a0b0085a7 */ /* 0x000ee4000800007f */
[----:B---3--:R-:W-:Y:S05]  /*7980*/  @!P0 BRA `(.L_x_28) ;  /* 0xfffffffc00ec8947 */ /* 0x008fea000383ffff */
[----:B------:R-:W-:Y:S05]  /*7990*/  BRA `(.L_x_27) ;  /* 0xffffffa400647947 */ /* 0x000fea000383ffff */
.L_x_113:
[----:B------:R-:W-:Y:S01]  /*79a0*/  BSSY B1, `(.L_x_153) ;  /* 0x0000006000017945 */ /* 0x000fe20003800000 */
[----:B------:R-:W-:-:S07]  /*79b0*/  IMAD.MOV.U32 R7, RZ, RZ, -0x1 ;  /* 0xffffffffff077424 */ /* 0x000fce00078e00ff */
[----:B------:R-:W-:Y:S05]  /*79c0*/  WARPSYNC.COLLECTIVE R7, `(.L_x_154) ;  /* 0x00000000070c7348 */ /* 0x000fea0003c00000 */
[----:B------:R-:W-:Y:S02]  /*79d0*/  ELECT P0, UR62, PT ;  /* 0x00000000003e782f */ /* 0x000fe40003800000 */
[----:B------:R-:W-:Y:S01]  /*79e0*/  MOV R7, UR62 ;  /* 0x0000003e00077c02 */ /* 0x000fe20008000f00 */
[----:B------:R-:W-:Y:S10]  /*79f0*/  ENDCOLLECTIVE ;  /* 0x000000000000791b */ /* 0x000ff40003800000 */
.L_x_154:
[----:B------:R-:W-:Y:S05]  /*7a00*/  BSYNC B1 ;  /* 0x0000000000017941 */ /* 0x000fea0003800000 */
.L_x_153:
[----:B------:R-:W-:Y:S05]  /*7a10*/  BRA `(.L_x_155) ;  /* 0xffffffe4004c7947 */ /* 0x000fea000383ffff */
.L_x_116:
[----:B0-----:R0:W1:Y:S02]  /*7a20*/  SYNCS.PHASECHK.TRANS64.TRYWAIT P0, [R21+URZ+0xc8], R8 ;  /* 0x0000c808150075a7 */ /* 0x001064000800017f */
[----:B-1----:R-:W-:Y:S05]  /*7a30*/  @!P0 NANOSLEEP.SYNCS 0x989680 ;  /* 0x009896800000895d */ /* 0x002fea0003900000 */
[----:B------:R-:W1:Y:S02]  /*7a40*/  @!P0 SYNCS.PHASECHK.TRANS64 P0, [R21+URZ+0xc8], R8 ;  /* 0x0000c808150085a7 */ /* 0x000e64000800007f */
[----:B-1----:R-:W-:Y:S05]  /*7a50*/  @!P0 BRA `(.L_x_116) ;  /* 0xfffffffc00f08947 */ /* 0x002fea000383ffff */
[----:B------:R-:W-:Y:S05]  /*7a60*/  BRA `(.L_x_156) ;  /* 0xffffffe400847947 */ /* 0x000fea000383ffff */
.L_x_124:
[----:B------:R-:W-:Y:S01]  /*7a70*/  BSSY B0, `(.L_x_157) ;  /* 0x0000006000007945 */ /* 0x000fe20003800000 */
[----:B------:R-:W-:-:S07]  /*7a80*/  IMAD.MOV.U32 R7, RZ, RZ, -0x1 ;  /* 0xffffffffff077424 */ /* 0x000fce00078e00ff */
[----:B------:R-:W-:Y:S05]  /*7a90*/  WARPSYNC.COLLECTIVE R7, `(.L_x_158) ;  /* 0x00000000070c7348 */ /* 0x000fea0003c00000 */
[----:B------:R-:W-:Y:S02]  /*7aa0*/  ELECT P0, UR62, PT ;  /* 0x00000000003e782f */ /* 0x000fe40003800000 */
[----:B------:R-:W-:Y:S01]  /*7ab0*/  MOV R7, UR62 ;  /* 0x0000003e00077c02 */ /* 0x000fe20008000f00 */
[----:B------:R-:W-:Y:S10]  /*7ac0*/  ENDCOLLECTIVE ;  /* 0x000000000000791b */ /* 0x000ff40003800000 */
.L_x_158:
[----:B------:R-:W-:Y:S05]  /*7ad0*/  BSYNC B0 ;  /* 0x0000000000007941 */ /* 0x000fea0003800000 */
.L_x_157:
[----:B------:R-:W-:Y:S05]  /*7ae0*/  BRA `(.L_x_159) ;  /* 0xffffffec00d47947 */ /* 0x000fea000383ffff */
.L_x_128:
[----:B0-----:R0:W1:Y:S02]  /*7af0*/  SYNCS.PHASECHK.TRANS64.TRYWAIT P0, [R7+URZ], R4 ;  /* 0x00000004070075a7 */ /* 0x001064000800017f */
[----:B-1----:R-:W-:Y:S05]  /*7b00*/  @!P0 NANOSLEEP.SYNCS 0x989680 ;  /* 0x009896800000895d */ /* 0x002fea0003900000 */
[----:B------:R-:W1:Y:S02]  /*7b10*/  @!P0 SYNCS.PHASECHK.TRANS64 P0, [R7+URZ], R4 ;  /* 0x00000004070085a7 */ /* 0x000e64000800007f */
[----:B-1----:R-:W-:Y:S05]  /*7b20*/  @!P0 BRA `(.L_x_128) ;  /* 0xfffffffc00f08947 */ /* 0x002fea000383ffff */
[----:B------:R-:W-:Y:S05]  /*7b30*/  BRA `(.L_x_160) ;  /* 0xfffffff000147947 */ /* 0x000fea000383ffff */
.L_x_129:
[----:B0-----:R0:W1:Y:S02]  /*7b40*/  SYNCS.PHASECHK.TRANS64.TRYWAIT P0, [R8+URZ], R5 ;  /* 0x00000005080075a7 */ /* 0x001064000800017f */
[----:B-1----:R-:W-:Y:S05]  /*7b50*/  @!P0 NANOSLEEP.SYNCS 0x989680 ;  /* 0x009896800000895d */ /* 0x002fea0003900000 */
[----:B------:R-:W1:Y:S02]  /*7b60*/  @!P0 SYNCS.PHASECHK.TRANS64 P0, [R8+URZ], R5 ;  /* 0x00000005080085a7 */ /* 0x000e64000800007f */
[----:B-1----:R-:W-:Y:S05]  /*7b70*/  @!P0 BRA `(.L_x_129) ;  /* 0xfffffffc00f08947 */ /* 0x002fea000383ffff */
[----:B------:R-:W-:Y:S05]  /*7b80*/  BRA `(.L_x_161) ;  /* 0xfffffff000247947 */ /* 0x000fea000383ffff */
.L_x_130:
[----:B0-----:R0:W1:Y:S02]  /*7b90*/  SYNCS.PHASECHK.TRANS64.TRYWAIT P0, [R9+URZ], R4 ;  /* 0x00000004090075a7 */ /* 0x001064000800017f */
[----:B-1----:R-:W-:Y:S05]  /*7ba0*/  @!P0 NANOSLEEP.SYNCS 0x989680 ;  /* 0x009896800000895d */ /* 0x002fea0003900000 */
[----:B------:R-:W1:Y:S02]  /*7bb0*/  @!P0 SYNCS.PHASECHK.TRANS64 P0, [R9+URZ], R4 ;  /* 0x00000004090085a7 */ /* 0x000e64000800007f */
[----:B-1----:R-:W-:Y:S05]  /*7bc0*/  @!P0 BRA `(.L_x_130) ;  /* 0xfffffffc00f08947 */ /* 0x002fea000383ffff */
[----:B------:R-:W-:Y:S05]  /*7bd0*/  BRA `(.L_x_162) ;  /* 0xfffffff000347947 */ /* 0x000fea000383ffff */
.L_x_131:
[----:B0-----:R0:W1:Y:S02]  /*7be0*/  SYNCS.PHASECHK.TRANS64.TRYWAIT P0, [R8+URZ], R5 ;  /* 0x00000005080075a7 */ /* 0x001064000800017f */
[----:B-1----:R-:W-:Y:S05]  /*7bf0*/  @!P0 NANOSLEEP.SYNCS 0x989680 ;  /* 0x009896800000895d */ /* 0x002fea0003900000 */
[----:B------:R-:W1:Y:S02]  /*7c00*/  @!P0 SYNCS.PHASECHK.TRANS64 P0, [R8+URZ], R5 ;  /* 0x00000005080085a7 */ /* 0x000e64000800007f */
[----:B-1----:R-:W-:Y:S05]  /*7c10*/  @!P0 BRA `(.L_x_131) ;  /* 0xfffffffc00f08947 */ /* 0x002fea000383ffff */
[----:B------:R-:W-:Y:S05]  /*7c20*/  BRA `(.L_x_163) ;  /* 0xfffffff000447947 */ /* 0x000fea000383ffff */
.L_x_132:
[----:B0-----:R0:W1:Y:S02]  /*7c30*/  SYNCS.PHASECHK.TRANS64.TRYWAIT P0, [R9+URZ], R4 ;  /* 0x00000004090075a7 */ /* 0x001064000800017f */
[----:B-1----:R-:W-:Y:S05]  /*7c40*/  @!P0 NANOSLEEP.SYNCS 0x989680 ;  /* 0x009896800000895d */ /* 0x002fea0003900000 */
[----:B------:R-:W1:Y:S02]  /*7c50*/  @!P0 SYNCS.PHASECHK.TRANS64 P0, [R9+URZ], R4 ;  /* 0x00000004090085a7 */ /* 0x000e64000800007f */
[----:B-1----:R-:W-:Y:S05]  /*7c60*/  @!P0 BRA `(.L_x_132) ;  /* 0xfffffffc00f08947 */ /* 0x002fea000383ffff */
[----:B------:R-:W-:Y:S05]  /*7c70*/  BRA `(.L_x_164) ;  /* 0xfffffff000547947 */ /* 0x000fea000383ffff */
.L_x_133:
[----:B0-----:R0:W1:Y:S02]  /*7c80*/  SYNCS.PHASECHK.TRANS64.TRYWAIT P0, [R8+URZ], R5 ;  /* 0x00000005080075a7 */ /* 0x001064000800017f */
[----:B-1----:R-:W-:Y:S05]  /*7c90*/  @!P0 NANOSLEEP.SYNCS 0x989680 ;  /* 0x009896800000895d */ /* 0x002fea0003900000 */
[----:B------:R-:W1:Y:S02]  /*7ca0*/  @!P0 SYNCS.PHASECHK.TRANS64 P0, [R8+URZ], R5 ;  /* 0x00000005080085a7 */ /* 0x000e64000800007f */
[----:B-1----:R-:W-:Y:S05]  /*7cb0*/  @!P0 BRA `(.L_x_133) ;  /* 0xfffffffc00f08947 */ /* 0x002fea000383ffff */
[----:B------:R-:W-:Y:S05]  /*7cc0*/  BRA `(.L_x_165) ;  /* 0xfffffff000647947 */ /* 0x000fea000383ffff */
.L_x_134:
[----:B0-----:R0:W1:Y:S02]  /*7cd0*/  SYNCS.PHASECHK.TRANS64.TRYWAIT P0, [R9+URZ], R4 ;  /* 0x00000004090075a7 */ /* 0x001064000800017f */
[----:B-1----:R-:W-:Y:S05]  /*7ce0*/  @!P0 NANOSLEEP.SYNCS 0x989680 ;  /* 0x009896800000895d */ /* 0x002fea0003900000 */
[----:B------:R-:W1:Y:S02]  /*7cf0*/  @!P0 SYNCS.PHASECHK.TRANS64 P0, [R9+URZ], R4 ;  /* 0x00000004090085a7 */ /* 0x000e64000800007f */
[----:B-1----:R-:W-:Y:S05]  /*7d00*/  @!P0 BRA `(.L_x_134) ;  /* 0xfffffffc00f08947 */ /* 0x002fea000383ffff */
[----:B------:R-:W-:Y:S05]  /*7d10*/  BRA `(.L_x_166) ;  /* 0xfffffff000747947 */ /* 0x000fea000383ffff */
.L_x_135:
[----:B0-----:R0:W1:Y:S02]  /*7d20*/  SYNCS.PHASECHK.TRANS64.TRYWAIT P0, [R8+URZ], R5 ;  /* 0x00000005080075a7 */ /* 0x001064000800017f */
[----:B-1----:R-:W-:Y:S05]  /*7d30*/  @!P0 NANOSLEEP.SYNCS 0x989680 ;  /* 0x009896800000895d */ /* 0x002fea0003900000 */
[----:B------:R-:W1:Y:S02]  /*7d40*/  @!P0 SYNCS.PHASECHK.TRANS64 P0, [R8+URZ], R5 ;  /* 0x00000005080085a7 */ /* 0x000e64000800007f */
[----:B-1----:R-:W-:Y:S05]  /*7d50*/  @!P0 BRA `(.L_x_135) ;  /* 0xfffffffc00f08947 */ /* 0x002fea000383ffff */
[----:B------:R-:W-:Y:S05]  /*7d60*/  BRA `(.L_x_167) ;  /* 0xfffffff000847947 */ /* 0x000fea000383ffff */
.L_x_136:
[----:B0-----:R0:W1:Y:S02]  /*7d70*/  SYNCS.PHASECHK.TRANS64.TRYWAIT P0, [R9+URZ], R4 ;  /* 0x00000004090075a7 */ /* 0x001064000800017f */
[----:B-1----:R-:W-:Y:S05]  /*7d80*/  @!P0 NANOSLEEP.SYNCS 0x989680 ;  /* 0x009896800000895d */ /* 0x002fea0003900000 */
[----:B------:R-:W1:Y:S02]  /*7d90*/  @!P0 SYNCS.PHASECHK.TRANS64 P0, [R9+URZ], R4 ;  /* 0x00000004090085a7 */ /* 0x000e64000800007f */
[----:B-1----:R-:W-:Y:S05]  /*7da0*/  @!P0 BRA `(.L_x_136) ;  /* 0xfffffffc00f08947 */ /* 0x002fea000383ffff */
[----:B------:R-:W-:Y:S05]  /*7db0*/  BRA `(.L_x_168) ;  /* 0xfffffff000947947 */ /* 0x000fea000383ffff */
.L_x_137:
[----:B0-----:R0:W1:Y:S02]  /*7dc0*/  SYNCS.PHASECHK.TRANS64.TRYWAIT P0, [R8+URZ], R5 ;  /* 0x00000005080075a7 */ /* 0x001064000800017f */
[----:B-1----:R-:W-:Y:S05]  /*7dd0*/  @!P0 NANOSLEEP.SYNCS 0x989680 ;  /* 0x009896800000895d */ /* 0x002fea0003900000 */
[----:B------:R-:W1:Y:S02]  /*7de0*/  @!P0 SYNCS.PHASECHK.TRANS64 P0, [R8+URZ], R5 ;  /* 0x00000005080085a7 */ /* 0x000e64000800007f */
[----:B-1----:R-:W-:Y:S05]  /*7df0*/  @!P0 BRA `(.L_x_137) ;  /* 0xfffffffc00f08947 */ /* 0x002fea000383ffff */
[----:B------:R-:W-:Y:S05]  /*7e00*/  BRA `(.L_x_169) ;  /* 0xfffffff000a47947 */ /* 0x000fea000383ffff */
.L_x_138:
[----:B0-----:R0:W1:Y:S02]  /*7e10*/  SYNCS.PHASECHK.TRANS64.TRYWAIT P0, [R9+URZ], R4 ;  /* 0x00000004090075a7 */ /* 0x001064000800017f */
[----:B-1----:R-:W-:Y:S05]  /*7e20*/  @!P0 NANOSLEEP.SYNCS 0x989680 ;  /* 0x009896800000895d */ /* 0x002fea0003900000 */
[----:B------:R-:W1:Y:S02]  /*7e30*/  @!P0 SYNCS.PHASECHK.TRANS64 P0, [R9+URZ], R4 ;  /* 0x00000004090085a7 */ /* 0x000e64000800007f */
[----:B-1----:R-:W-:Y:S05]  /*7e40*/  @!P0 BRA `(.L_x_138) ;  /* 0xfffffffc00f08947 */ /* 0x002fea000383ffff */
[----:B------:R-:W-:Y:S05]  /*7e50*/  BRA `(.L_x_170) ;  /* 0xfffffff000b47947 */ /* 0x000fea000383ffff */
.L_x_139:
[----:B0-----:R0:W1:Y:S02]  /*7e60*/  SYNCS.PHASECHK.TRANS64.TRYWAIT P0, [R8+URZ], R5 ;  /* 0x00000005080075a7 */ /* 0x001064000800017f */
[----:B-1----:R-:W-:Y:S05]  /*7e70*/  @!P0 NANOSLEEP.SYNCS 0x989680 ;  /* 0x009896800000895d */ /* 0x002fea0003900000 */
[----:B------:R-:W1:Y:S02]  /*7e80*/  @!P0 SYNCS.PHASECHK.TRANS64 P0, [R8+URZ], R5 ;  /* 0x00000005080085a7 */ /* 0x000e64000800007f */
[----:B-1----:R-:W-:Y:S05]  /*7e90*/  @!P0 BRA `(.L_x_139) ;  /* 0xfffffffc00f08947 */ /* 0x002fea000383ffff */
[----:B------:R-:W-:Y:S05]  /*7ea0*/  BRA `(.L_x_171) ;  /* 0xfffffff000c47947 */ /* 0x000fea000383ffff */
.L_x_140:
[----:B0-----:R0:W1:Y:S02]  /*7eb0*/  SYNCS.PHASECHK.TRANS64.TRYWAIT P0, [R9+URZ], R4 ;  /* 0x00000004090075a7 */ /* 0x001064000800017f */
[----:B-1----:R-:W-:Y:S05]  /*7ec0*/  @!P0 NANOSLEEP.SYNCS 0x989680 ;  /* 0x009896800000895d */ /* 0x002fea0003900000 */
[----:B------:R-:W1:Y:S02]  /*7ed0*/  @!P0 SYNCS.PHASECHK.TRANS64 P0, [R9+URZ], R4 ;  /* 0x00000004090085a7 */ /* 0x000e64000800007f */
[----:B-1----:R-:W-:Y:S05]  /*7ee0*/  @!P0 BRA `(.L_x_140) ;  /* 0xfffffffc00f08947 */ /* 0x002fea000383ffff */
[----:B------:R-:W-:Y:S05]  /*7ef0*/  BRA `(.L_x_172) ;  /* 0xfffffff000d47947 */ /* 0x000fea000383ffff */
.L_x_141:
[----:B0-----:R0:W1:Y:S02]  /*7f00*/  SYNCS.PHASECHK.TRANS64.TRYWAIT P0, [R8+URZ], R5 ;  /* 0x00000005080075a7 */ /* 0x001064000800017f */
[----:B-1----:R-:W-:Y:S05]  /*7f10*/  @!P0 NANOSLEEP.SYNCS 0x989680 ;  /* 0x009896800000895d */ /* 0x002fea0003900000 */
[----:B------:R-:W1:Y:S02]  /*7f20*/  @!P0 SYNCS.PHASECHK.TRANS64 P0, [R8+URZ], R5 ;  /* 0x00000005080085a7 */ /* 0x000e64000800007f */
[----:B-1----:R-:W-:Y:S05]  /*7f30*/  @!P0 BRA `(.L_x_141) ;  /* 0xfffffffc00f08947 */ /* 0x002fea000383ffff */
[----:B------:R-:W-:Y:S05]  /*7f40*/  BRA `(.L_x_173) ;  /* 0xfffffff000e47947 */ /* 0x000fea000383ffff */
.L_x_142:
[----:B0-----:R0:W1:Y:S02]  /*7f50*/  SYNCS.PHASECHK.TRANS64.TRYWAIT P0, [R9+URZ], R4 ;  /* 0x00000004090075a7 */ /* 0x001064000800017f */
[----:B-1----:R-:W-:Y:S05]  /*7f60*/  @!P0 NANOSLEEP.SYNCS 0x989680 ;  /* 0x009896800000895d */ /* 0x002fea0003900000 */
[----:B------:R-:W1:Y:S02]  /*7f70*/  @!P0 SYNCS.PHASECHK.TRANS64 P0, [R9+URZ], R4 ;  /* 0x00000004090085a7 */ /* 0x000e64000800007f */
[----:B-1----:R-:W-:Y:S05]  /*7f80*/  @!P0 BRA `(.L_x_142) ;  /* 0xfffffffc00f08947 */ /* 0x002fea000383ffff */
[----:B------:R-:W-:Y:S05]  /*7f90*/  BRA `(.L_x_174) ;  /* 0xfffffff000f47947 */ /* 0x000fea000383ffff */
.L_x_143:
[----:B0-----:R0:W1:Y:S02]  /*7fa0*/  SYNCS.PHASECHK.TRANS64.TRYWAIT P0, [R8+URZ], R5 ;  /* 0x00000005080075a7 */ /* 0x001064000800017f */
[----:B-1----:R-:W-:Y:S05]  /*7fb0*/  @!P0 NANOSLEEP.SYNCS 0x989680 ;  /* 0x009896800000895d */ /* 0x002fea0003900000 */
[----:B------:R-:W1:Y:S02]  /*7fc0*/  @!P0 SYNCS.PHASECHK.TRANS64 P0, [R8+URZ], R5 ;  /* 0x00000005080085a7 */ /* 0x000e64000800007f */
[----:B-1----:R-:W-:Y:S05]  /*7fd0*/  @!P0 BRA `(.L_x_143) ;  /* 0xfffffffc00f08947 */ /* 0x002fea000383ffff */
[----:B------:R-:W-:Y:S05]  /*7fe0*/  BRA `(.L_x_175) ;  /* 0xfffffff400047947 */ /* 0x000fea000383ffff */
.L_x_144:
[----:B0-----:R0:W1:Y:S02]  /*7ff0*/  SYNCS.PHASECHK.TRANS64.TRYWAIT P0, [R9+URZ], R4 ;  /* 0x00000004090075a7 */ /* 0x001064000800017f */
[----:B-1----:R-:W-:Y:S05]  /*8000*/  @!P0 NANOSLEEP.SYNCS 0x989680 ;  /* 0x009896800000895d */ /* 0x002fea0003900000 */
[----:B------:R-:W1:Y:S02]  /*8010*/  @!P0 SYNCS.PHASECHK.TRANS64 P0, [R9+URZ], R4 ;  /* 0x00000004090085a7 */ /* 0x000e64000800007f */
[----:B-1----:R-:W-:Y:S05]  /*8020*/  @!P0 BRA `(.L_x_144) ;  /* 0xfffffffc00f08947 */ /* 0x002fea000383ffff */
[----:B------:R-:W-:Y:S05]  /*8030*/  BRA `(.L_x_176) ;  /* 0xfffffff400147947 */ /* 0x000fea000383ffff */
.L_x_145:
[----:B0-----:R0:W1:Y:S02]  /*8040*/  SYNCS.PHASECHK.TRANS64.TRYWAIT P0, [R8+URZ], R5 ;  /* 0x00000005080075a7 */ /* 0x001064000800017f */
[----:B-1----:R-:W-:Y:S05]  /*8050*/  @!P0 NANOSLEEP.SYNCS 0x989680 ;  /* 0x009896800000895d */ /* 0x002fea0003900000 */
[----:B------:R-:W1:Y:S02]  /*8060*/  @!P0 SYNCS.PHASECHK.TRANS64 P0, [R8+URZ], R5 ;  /* 0x00000005080085a7 */ /* 0x000e64000800007f */
[----:B-1----:R-:W-:Y:S05]  /*8070*/  @!P0 BRA `(.L_x_145) ;  /* 0xfffffffc00f08947 */ /* 0x002fea000383ffff */
[----:B------:R-:W-:Y:S05]  /*8080*/  BRA `(.L_x_177) ;  /* 0xfffffff400247947 */ /* 0x000fea000383ffff */
.L_x_146:
[----:B0-----:R0:W1:Y:S02]  /*8090*/  SYNCS.PHASECHK.TRANS64.TRYWAIT P0, [R9+URZ], R4 ;  /* 0x00000004090075a7 */ /* 0x001064000800017f */
[----:B-1----:R-:W-:Y:S05]  /*80a0*/  @!P0 NANOSLEEP.SYNCS 0x989680 ;  /* 0x009896800000895d */ /* 0x002fea0003900000 */
[----:B------:R-:W1:Y:S02]  /*80b0*/  @!P0 SYNCS.PHASECHK.TRANS64 P0, [R9+URZ], R4 ;  /* 0x00000004090085a7 */ /* 0x000e64000800007f */
[----:B-1----:R-:W-:Y:S05]  /*80c0*/  @!P0 BRA `(.L_x_146) ;  /* 0xfffffffc00f08947 */ /* 0x002fea000383ffff */
[----:B------:R-:W-:Y:S05]  /*80d0*/  BRA `(.L_x_178) ;  /* 0xfffffff400347947 */ /* 0x000fea000383ffff */
.L_x_147:
[----:B0-----:R0:W1:Y:S02]  /*80e0*/  SYNCS.PHASECHK.TRANS64.TRYWAIT P0, [R8+URZ], R5 ;  /* 0x00000005080075a7 */ /* 0x001064000800017f */
[----:B-1----:R-:W-:Y:S05]  /*80f0*/  @!P0 NANOSLEEP.SYNCS 0x989680 ;  /* 0x009896800000895d */ /* 0x002fea0003900000 */
[----:B------:R-:W1:Y:S02]  /*8100*/  @!P0 SYNCS.PHASECHK.TRANS64 P0, [R8+URZ], R5 ;  /* 0x00000005080085a7 */ /* 0x000e64000800007f */
[----:B-1----:R-:W-:Y:S05]  /*8110*/  @!P0 BRA `(.L_x_147) ;  /* 0xfffffffc00f08947 */ /* 0x002fea000383ffff */
[----:B------:R-:W-:Y:S05]  /*8120*/  BRA `(.L_x_179) ;  /* 0xfffffff400447947 */ /* 0x000fea000383ffff */
.L_x_148:
[----:B0-----:R0:W1:Y:S02]  /*8130*/  SYNCS.PHASECHK.TRANS64.TRYWAIT P0, [R9+URZ], R4 ;  /* 0x00000004090075a7 */ /* 0x001064000800017f */
[----:B-1----:R-:W-:Y:S05]  /*8140*/  @!P0 NANOSLEEP.SYNCS 0x989680 ;  /* 0x009896800000895d */ /* 0x002fea0003900000 */
[----:B------:R-:W1:Y:S02]  /*8150*/  @!P0 SYNCS.PHASECHK.TRANS64 P0, [R9+URZ], R4 ;  /* 0x00000004090085a7 */ /* 0x000e64000800007f */
[----:B-1----:R-:W-:Y:S05]  /*8160*/  @!P0 BRA `(.L_x_148) ;  /* 0xfffffffc00f08947 */ /* 0x002fea000383ffff */
[----:B------:R-:W-:Y:S05]  /*8170*/  BRA `(.L_x_180) ;  /* 0xfffffff400547947 */ /* 0x000fea000383ffff */
.L_x_149:
[----:B0-----:R0:W1:Y:S02]  /*8180*/  SYNCS.PHASECHK.TRANS64.TRYWAIT P0, [R8+URZ], R5 ;  /* 0x00000005080075a7 */ /* 0x001064000800017f */
[----:B-1----:R-:W-:Y:S05]  /*8190*/  @!P0 NANOSLEEP.SYNCS 0x989680 ;  /* 0x009896800000895d */ /* 0x002fea0003900000 */
[----:B------:R-:W1:Y:S02]  /*81a0*/  @!P0 SYNCS.PHASECHK.TRANS64 P0, [R8+URZ], R5 ;  /* 0x00000005080085a7 */ /* 0x000e64000800007f */
[----:B-1----:R-:W-:Y:S05]  /*81b0*/  @!P0 BRA `(.L_x_149) ;  /* 0xfffffffc00f08947 */ /* 0x002fea000383ffff */
[----:B------:R-:W-:Y:S05]  /*81c0*/  BRA `(.L_x_181) ;  /* 0xfffffff400647947 */ /* 0x000fea000383ffff */
.L_x_150:
[----:B0-----:R0:W1:Y:S02]  /*81d0*/  SYNCS.PHASECHK.TRANS64.TRYWAIT P0, [R9+URZ], R4 ;  /* 0x00000004090075a7 */ /* 0x001064000800017f */
[----:B-1----:R-:W-:Y:S05]  /*81e0*/  @!P0 NANOSLEEP.SYNCS 0x989680 ;  /* 0x009896800000895d */ /* 0x002fea0003900000 */
[----:B------:R-:W1:Y:S02]  /*81f0*/  @!P0 SYNCS.PHASECHK.TRANS64 P0, [R9+URZ], R4 ;  /* 0x00000004090085a7 */ /* 0x000e64000800007f */
[----:B-1----:R-:W-:Y:S05]  /*8200*/  @!P0 BRA `(.L_x_150) ;  /* 0xfffffffc00f08947 */ /* 0x002fea000383ffff */
[----:B------:R-:W-:Y:S05]  /*8210*/  BRA `(.L_x_182) ;  /* 0xfffffff400747947 */ /* 0x000fea000383ffff */
.L_x_151:
[----:B0-----:R0:W1:Y:S02]  /*8220*/  SYNCS.PHASECHK.TRANS64.TRYWAIT P0, [R6+URZ], R5 ;  /* 0x00000005060075a7 */ /* 0x001064000800017f */
[----:B-1----:R-:W-:Y:S05]  /*8230*/  @!P0 NANOSLEEP.SYNCS 0x989680 ;  /* 0x009896800000895d */ /* 0x002fea0003900000 */
[----:B------:R-:W1:Y:S02]  /*8240*/  @!P0 SYNCS.PHASECHK.TRANS64 P0, [R6+URZ], R5 ;  /* 0x00000005060085a7 */ /* 0x000e64000800007f */
[----:B-1----:R-:W-:Y:S05]  /*8250*/  @!P0 BRA `(.L_x_151) ;  /* 0xfffffffc00f08947 */ /* 0x002fea000383ffff */
[----:B------:R-:W-:Y:S05]  /*8260*/  BRA `(.L_x_183) ;  /* 0xfffffff4007c7947 */ /* 0x000fea000383ffff */
.L_x_184:
[----:B------:R-:W-:-:S00]  /*8270*/  BRA `(.L_x_184) ;  /* 0xfffffffc00fc7947 */ /* 0x000fc0000383ffff */
[----:B------:R-:W-:-:S00]  /*8280*/  NOP ;  /* 0x0000000000007918 */ /* 0x000fc00000000000 */
[----:B------:R-:W-:-:S00]  /*8290*/  NOP ;  /* 0x0000000000007918 */ /* 0x000fc00000000000 */
[----:B------:R-:W-:-:S00]  /*82a0*/  NOP ;  /* 0x0000000000007918 */ /* 0x000fc00000000000 */
[----:B------:R-:W-:-:S00]  /*82b0*/  NOP ;  /* 0x0000000000007918 */ /* 0x000fc00000000000 */
[----:B------:R-:W-:-:S00]  /*82c0*/  NOP ;  /* 0x0000000000007918 */ /* 0x000fc00000000000 */
[----:B------:R-:W-:-:S00]  /*82d0*/  NOP ;  /* 0x0000000000007918 */ /* 0x000fc00000000000 */
[----:B------:R-:W-:-:S00]  /*82e0*/  NOP ;  /* 0x0000000000007918 */ /* 0x000fc00000000000 */
[----:B------:R-:W-:-:S00]  /*82f0*/  NOP ;  /* 0x0000000000007918 */ /* 0x000fc00000000000 */
.L_x_185:


//--------------------- .nv.shared._ZN7cutlass13device_kernelINS_4gemm6kernel13GemmUniversalIN4cute5tupleIJiiiiEEENS1_10collective13CollectiveMmaINS1_37MainloopSm90TmaGmmaWarpSpecializedFP8ILi25ENS5_IJNS4_1CILi2EEENSA_ILi1EEESC_EEENS1_35KernelTmaWarpSpecializedCooperativeEEENS5_IJNSA_ILi256EEENSA_ILi32EEESH_EEENS_12float_e4m3_tENS5_IJlSC_lEEESJ_SK_NS4_8TiledMMAINS4_8MMA_AtomIJNS4_4SM904GMMA30MMA_64x32x32_F32E4M3E4M3_SS_TNILNSO_7ScaleInE1ELSQ_1EEEEEENS4_6LayoutISD_NS5_IJSC_NSA_ILi0EEESU_EEEEENS5_IJNS4_10UnderscoreESX_SX_EEEEENS4_13SM90_TMA_LOADENS4_14ComposedLayoutINS4_7SwizzleILi1ELi4ELi3EEENS4_18smem_ptr_flag_bitsILi8EEENST_INS5_IJNSA_ILi8EEESH_EEENS5_IJSH_SC_EEEEEEEvNS4_8identityENS4_23SM90_TMA_LOAD_MULTICASTES1A_vS1B_EENS_8epilogue10collective6detail29Sm90TmaWarpSpecializedAdapterINS1F_15DefaultEpilogueISJ_SK_SK_NS1E_6thread17LinearCombinationISJ_Li1EffLNS1J_9ScaleType4KindE0ELNS_15FloatRoundStyleE2ESJ_EENS1_15EpilogueDefaultEEEEEvvEEEEvNT_6ParamsE --------------------------
	.section	.nv.shared._ZN7cutlass13device_kernelINS_4gemm6kernel13GemmUniversalIN4cute5tupleIJiiiiEEENS1_10collective13CollectiveMmaINS1_37MainloopSm90TmaGmmaWarpSpecializedFP8ILi25ENS5_IJNS4_1CILi2EEENSA_ILi1EEESC_EEENS1_35KernelTmaWarpSpecializedCooperativeEEENS5_IJNSA_ILi256EEENSA_ILi32EEESH_EEENS_12float_e4m3_tENS5_IJlSC_lEEESJ_SK_NS4_8TiledMMAINS4_8MMA_AtomIJNS4_4SM904GMMA30MMA_64x32x32_F32E4M3E4M3_SS_TNILNSO_7ScaleInE1ELSQ_1EEEEEENS4_6LayoutISD_NS5_IJSC_NSA_ILi0EEESU_EEEEENS5_IJNS4_10UnderscoreESX_SX_EEEEENS4_13SM90_TMA_LOADENS4_14ComposedLayoutINS4_7SwizzleILi1ELi4ELi3EEENS4_18smem_ptr_flag_bitsILi8EEENST_INS5_IJNSA_ILi8EEESH_EEENS5_IJSH_SC_EEEEEEEvNS4_8identityENS4_23SM90_TMA_LOAD_MULTICASTES1A_vS1B_EENS_8epilogue10collective6detail29Sm90TmaWarpSpecializedAdapterINS1F_15DefaultEpilogueISJ_SK_SK_NS1E_6thread17LinearCombinationISJ_Li1EffLNS1J_9ScaleType4KindE0ELNS_15FloatRoundStyleE2ESJ_EENS1_15EpilogueDefaultEEEEEvvEEEEvNT_6ParamsE,"aw",@nobits
	.sectionflags	@""
	.align	16
	.zero		1024


//--------------------- .nv.shared.reserved.0     --------------------------
	.section	.nv.shared.reserved.0,"aw",@nobits
	.weak		__nv_reservedSMEM_offset_0_alias
	.size		__nv_reservedSMEM_offset_0_alias, 0, 0
	.other		__nv_reservedSMEM_offset_0_alias,@"STO_CUDA_RESERVED_SHARED STV_DEFAULT"
__nv_reservedSMEM_offset_0_alias:
	.zero		0


//--------------------- .nv.global                --------------------------
	.section	.nv.global,"aw",@nobits
.nv.global:
	.type		_ZN39_INTERNAL_d906b097_4_k_cu_68d238d4_39164cute1_E,@object
	.size		_ZN39_INTERNAL_d906b097_4_k_cu_68d238d4_39164cute1_E,(_ZN39_INTERNAL_d906b097_4_k_cu_68d238d4_39164cuda3std3__45__cpo6cbeginE - _ZN39_INTERNAL_d906b097_4_k_cu_68d238d4_39164cute1_E)
_ZN39_INTERNAL_d906b097_4_k_cu_68d238d4_39164cute1_E:
	.zero		1
	.type		_ZN39_INTERNAL_d906b097_4_k_cu_68d238d4_39164cuda3std3__45__cpo6cbeginE,@object
	.size		_ZN39_INTERNAL_d906b097_4_k_cu_68d238d4_39164cuda3std3__45__cpo6cbeginE,(_ZN39_INTERNAL_d906b097_4_k_cu_68d238d4_39164cuda3std3__48in_placeE - _ZN39_INTERNAL_d906b097_4_k_cu_68d238d4_39164cuda3std3__45__cpo6cbeginE)
_ZN39_INTERNAL_d906b097_4_k_cu_68d238d4_39164cuda3std3__45__cpo6cbeginE:
	.zero		1
	.type		_ZN39_INTERNAL_d906b097_4_k_cu_68d238d4_39164cuda3std3__48in_placeE,@object
	.size		_ZN39_INTERNAL_d906b097_4_k_cu_68d238d4_39164cuda3std3__48in_placeE,(_ZN39_INTERNAL_d906b097_4_k_cu_68d238d4_39164cuda3std6ranges3__45__cpo9iter_moveE - _ZN39_INTERNAL_d906b097_4_k_cu_68d238d4_39164cuda3std3__48in_placeE)
_ZN39_INTERNAL_d906b097_4_k_cu_68d238d4_39164cuda3std3__48in_placeE:
	.zero		1
	.type		_ZN39_INTERNAL_d906b097_4_k_cu_68d238d4_39164cuda3std6ranges3__45__cpo9iter_moveE,@object
	.size		_ZN39_INTERNAL_d906b097_4_k_cu_68d238d4_39164cuda3std6ranges3__45__cpo9iter_moveE,(_ZN39_INTERNAL_d906b097_4_k_cu_68d238d4_39164cuda3std3__45__cpo5beginE - _ZN39_INTERNAL_d906b097_4_k_cu_68d238d4_39164cuda3std6ranges3__45__cpo9iter_moveE)
_ZN39_INTERNAL_d906b097_4_k_cu_68d238d4_39164cuda3std6ranges3__45__cpo9iter_moveE:
	.zero		1
	.type		_ZN39_INTERNAL_d906b097_4_k_cu_68d238d4_39164cuda3std3__45__cpo5beginE,@object
	.size		_ZN39_INTERNAL_d906b097_4_k_cu_68d238d4_39164cuda3std3__45__cpo5beginE,(_ZN39_INTERNAL_d906b097_4_k_cu_68d238d4_39164cuda3std3__441_GLOBAL__N__d906b097_4_k_cu_68d238d4_39166ignoreE - _ZN39_INTERNAL_d906b097_4_k_cu_68d238d4_39164cuda3std3__45__cpo5beginE)
_ZN39_INTERNAL_d906b097_4_k_cu_68d238d4_39164cuda3std3__45__cpo5beginE:
	.zero		1
	.type		_ZN39_INTERNAL_d906b097_4_k_cu_68d238d4_39164cuda3std3__441_GLOBAL__N__d906b097_4_k_cu_68d238d4_39166ignoreE,@object
	.size		_ZN39_INTERNAL_d906b097_4_k_cu_68d238d4_39164cuda3std3__441_GLOBAL__N__d906b097_4_k_cu_68d238d4_39166ignoreE,(_ZN39_INTERNAL_d906b097_4_k_cu_68d238d4_39164cute7productE - _ZN39_INTERNAL_d906b097_4_k_cu_68d238d4_39164cuda3std3__441_GLOBAL__N__d906b097_4_k_cu_68d238d4_39166ignoreE)
_ZN39_INTERNAL_d906b097_4_k_cu_68d238d4_39164cuda3std3__441_GLOBAL__N__d906b097_4_k_cu_68d238d4_39166ignoreE:
	.zero		1
	.type		_ZN39_INTERNAL_d906b097_4_k_cu_68d238d4_39164cute7productE,@object
	.size		_ZN39_INTERNAL_d906b097_4_k_cu_68d238d4_39164cute7productE,(_ZN39_INTERNAL_d906b097_4_k_cu_68d238d4_39164cuda3std3__45__cpo3endE - _ZN39_INTERNAL_d906b097_4_k_cu_68d238d4_39164cute7productE)
_ZN39_INTERNAL_d906b097_4_k_cu_68d238d4_39164cute7productE:
	.zero		1
	.type		_ZN39_INTERNAL_d906b097_4_k_cu_68d238d4_39164cuda3std3__45__cpo3endE,@object
	.size		_ZN39_INTERNAL_d906b097_4_k_cu_68d238d4_39164cuda3std3__45__cpo3endE,(_ZN39_INTERNAL_d906b097_4_k_cu_68d238d4_39164cuda3std3__419piecewise_constructE - _ZN39_INTERNAL_d906b097_4_k_cu_68d238d4_39164cuda3std3__45__cpo3endE)
_ZN39_INTERNAL_d906b097_4_k_cu_68d238d4_39164cuda3std3__45__cpo3endE:
	.zero		1
	.type		_ZN39_INTERNAL_d906b097_4_k_cu_68d238d4_39164cuda3std3__419piecewise_constructE,@object
	.size		_ZN39_INTERNAL_d906b097_4_k_cu_68d238d4_39164cuda3std3__419piecewise_constructE,(_ZN39_INTERNAL_d906b097_4_k_cu_68d238d4_39164cuda3std3__45__cpo4cendE - _ZN39_INTERNAL_d906b097_4_k_cu_68d238d4_39164cuda3std3__419piecewise_constructE)
_ZN39_INTERNAL_d906b097_4_k_cu_68d238d4_39164cuda3std3__419piecewise_constructE:
	.zero		1
	.type		_ZN39_INTERNAL_d906b097_4_k_cu_68d238d4_39164cuda3std3__45__cpo4cendE,@object
	.size		_ZN39_INTERNAL_d906b097_4_k_cu_68d238d4_39164cuda3std3__45__cpo4cendE,(_ZN39_INTERNAL_d906b097_4_k_cu_68d238d4_39164cuda3std6ranges3__45__cpo4swapE - _ZN39_INTERNAL_d906b097_4_k_cu_68d238d4_39164cuda3std3__45__cpo4cendE)
_ZN39_INTERNAL_d906b097_4_k_cu_68d238d4_39164cuda3std3__45__cpo4cendE:
	.zero		1
	.type		_ZN39_INTERNAL_d906b097_4_k_cu_68d238d4_39164cuda3std6ranges3__45__cpo4swapE,@object
	.size		_ZN39_INTERNAL_d906b097_4_k_cu_68d238d4_39164cuda3std6ranges3__45__cpo4swapE,(.L_7 - _ZN39_INTERNAL_d906b097_4_k_cu_68d238d4_39164cuda3std6ranges3__45__cpo4swapE)
_ZN39_INTERNAL_d906b097_4_k_cu_68d238d4_39164cuda3std6ranges3__45__cpo4swapE:
	.zero		1
.L_7:


//--------------------- .nv.constant0._ZN7cutlass13device_kernelINS_4gemm6kernel13GemmUniversalIN4cute5tupleIJiiiiEEENS1_10collective13CollectiveMmaINS1_37MainloopSm90TmaGmmaWarpSpecializedFP8ILi25ENS5_IJNS4_1CILi2EEENSA_ILi1EEESC_EEENS1_35KernelTmaWarpSpecializedCooperativeEEENS5_IJNSA_ILi256EEENSA_ILi32EEESH_EEENS_12float_e4m3_tENS5_IJlSC_lEEESJ_SK_NS4_8TiledMMAINS4_8MMA_AtomIJNS4_4SM904GMMA30MMA_64x32x32_F32E4M3E4M3_SS_TNILNSO_7ScaleInE1ELSQ_1EEEEEENS4_6LayoutISD_NS5_IJSC_NSA_ILi0EEESU_EEEEENS5_IJNS4_10UnderscoreESX_SX_EEEEENS4_13SM90_TMA_LOADENS4_14ComposedLayoutINS4_7SwizzleILi1ELi4ELi3EEENS4_18smem_ptr_flag_bitsILi8EEENST_INS5_IJNSA_ILi8EEESH_EEENS5_IJSH_SC_EEEEEEEvNS4_8identityENS4_23SM90_TMA_LOAD_MULTICASTES1A_vS1B_EENS_8epilogue10collective6detail29Sm90TmaWarpSpecializedAdapterINS1F_15DefaultEpilogueISJ_SK_SK_NS1E_6thread17LinearCombinationISJ_Li1EffLNS1J_9ScaleType4KindE0ELNS_15FloatRoundStyleE2ESJ_EENS1_15EpilogueDefaultEEEEEvvEEEEvNT_6ParamsE --------------------------
	.section	.nv.constant0._ZN7cutlass13device_kernelINS_4gemm6kernel13GemmUniversalIN4cute5tupleIJiiiiEEENS1_10collective13CollectiveMmaINS1_37MainloopSm90TmaGmmaWarpSpecializedFP8ILi25ENS5_IJNS4_1CILi2EEENSA_ILi1EEESC_EEENS1_35KernelTmaWarpSpecializedCooperativeEEENS5_IJNSA_ILi256EEENSA_ILi32EEESH_EEENS_12float_e4m3_tENS5_IJlSC_lEEESJ_SK_NS4_8TiledMMAINS4_8MMA_AtomIJNS4_4SM904GMMA30MMA_64x32x32_F32E4M3E4M3_SS_TNILNSO_7ScaleInE1ELSQ_1EEEEEENS4_6LayoutISD_NS5_IJSC_NSA_ILi0EEESU_EEEEENS5_IJNS4_10UnderscoreESX_SX_EEEEENS4_13SM90_TMA_LOADENS4_14ComposedLayoutINS4_7SwizzleILi1ELi4ELi3EEENS4_18smem_ptr_flag_bitsILi8EEENST_INS5_IJNSA_ILi8EEESH_EEENS5_IJSH_SC_EEEEEEEvNS4_8identityENS4_23SM90_TMA_LOAD_MULTICASTES1A_vS1B_EENS_8epilogue10collective6detail29Sm90TmaWarpSpecializedAdapterINS1F_15DefaultEpilogueISJ_SK_SK_NS1E_6thread17LinearCombinationISJ_Li1EffLNS1J_9ScaleType4KindE0ELNS_15FloatRoundStyleE2ESJ_EENS1_15EpilogueDefaultEEEEEvvEEEEvNT_6ParamsE,"a",@progbits
	.sectionflags	@""
	.align	4
.nv.constant0._ZN7cutlass13device_kernelINS_4gemm6kernel13GemmUniversalIN4cute5tupleIJiiiiEEENS1_10collective13CollectiveMmaINS1_37MainloopSm90TmaGmmaWarpSpecializedFP8ILi25ENS5_IJNS4_1CILi2EEENSA_ILi1EEESC_EEENS1_35KernelTmaWarpSpecializedCooperativeEEENS5_IJNSA_ILi256EEENSA_ILi32EEESH_EEENS_12float_e4m3_tENS5_IJlSC_lEEESJ_SK_NS4_8TiledMMAINS4_8MMA_AtomIJNS4_4SM904GMMA30MMA_64x32x32_F32E4M3E4M3_SS_TNILNSO_7ScaleInE1ELSQ_1EEEEEENS4_6LayoutISD_NS5_IJSC_NSA_ILi0EEESU_EEEEENS5_IJNS4_10UnderscoreESX_SX_EEEEENS4_13SM90_TMA_LOADENS4_14ComposedLayoutINS4_7SwizzleILi1ELi4ELi3EEENS4_18smem_ptr_flag_bitsILi8EEENST_INS5_IJNSA_ILi8EEESH_EEENS5_IJSH_SC_EEEEEEEvNS4_8identityENS4_23SM90_TMA_LOAD_MULTICASTES1A_vS1B_EENS_8epilogue10collective6detail29Sm90TmaWarpSpecializedAdapterINS1F_15DefaultEpilogueISJ_SK_SK_NS1E_6thread17LinearCombinationISJ_Li1EffLNS1J_9ScaleType4KindE0ELNS_15FloatRoundStyleE2ESJ_EENS1_15EpilogueDefaultEEEEEvvEEEEvNT_6ParamsE:
	.zero		1664


//--------------------- SYMBOLS --------------------------

	.type		.nv.reservedSmem.offset0,@object
	.size		.nv.reservedSmem.offset0,0x4
